//
// Generated by NVIDIA NVVM Compiler
//
// Compiler Build ID: CL-36424714
// Cuda compilation tools, release 13.0, V13.0.88
// Based on NVVM 20.0.0
//

.version 9.0
.target sm_100
.address_size 64

	// .globl	_Z7UpSweepPfi
.extern .shared .align 16 .b8 temp[];

.visible .entry _Z7UpSweepPfi(
	.param .u64 .ptr .align 1 _Z7UpSweepPfi_param_0,
	.param .u32 _Z7UpSweepPfi_param_1
)
{
	.reg .pred 	%p<17>;
	.reg .b32 	%r<36>;
	.reg .b32 	%f<101>;
	.reg .b64 	%rd<7>;

	ld.param.u64 	%rd2, [_Z7UpSweepPfi_param_0];
	ld.param.u32 	%r6, [_Z7UpSweepPfi_param_1];
	mov.u32 	%r7, %tid.x;
	mov.u32 	%r8, %ctaid.x;
	mov.u32 	%r9, %ntid.x;
	mov.u32 	%r10, %tid.y;
	mov.u32 	%r11, %ctaid.y;
	mov.u32 	%r12, %ntid.y;
	mad.lo.s32 	%r13, %r11, %r12, %r10;
	mov.u32 	%r14, %nctaid.x;
	mad.lo.s32 	%r15, %r13, %r14, %r8;
	mad.lo.s32 	%r1, %r15, %r9, %r7;
	cvt.rn.f32.s32 	%f9, %r6;
	setp.lt.s32 	%p1, %r6, 1;
	mul.f32 	%f10, %f9, 0f4B000000;
	selp.f32 	%f11, %f10, %f9, %p1;
	selp.f32 	%f12, 0fC1B80000, 0f00000000, %p1;
	mov.b32 	%r16, %f11;
	add.s32 	%r17, %r16, -1060439283;
	and.b32  	%r18, %r17, -8388608;
	sub.s32 	%r19, %r16, %r18;
	mov.b32 	%f13, %r19;
	cvt.rn.f32.s32 	%f14, %r18;
	fma.rn.f32 	%f15, %f14, 0f34000000, %f12;
	add.f32 	%f16, %f13, 0fBF800000;
	fma.rn.f32 	%f17, %f16, 0f3DC6B27F, 0fBE2C7F30;
	fma.rn.f32 	%f18, %f17, %f16, 0f3E2FCF2A;
	fma.rn.f32 	%f19, %f18, %f16, 0fBE374E43;
	fma.rn.f32 	%f20, %f19, %f16, 0f3E520BF4;
	fma.rn.f32 	%f21, %f20, %f16, 0fBE763C8B;
	fma.rn.f32 	%f22, %f21, %f16, 0f3E93BF99;
	fma.rn.f32 	%f23, %f22, %f16, 0fBEB8AA49;
	fma.rn.f32 	%f24, %f23, %f16, 0f3EF6384A;
	fma.rn.f32 	%f25, %f24, %f16, 0fBF38AA3B;
	mul.f32 	%f26, %f16, %f25;
	mul.f32 	%f27, %f16, %f26;
	fma.rn.f32 	%f28, %f16, 0f3FB8AA3B, %f27;
	add.f32 	%f29, %f15, %f28;
	setp.gt.u32 	%p2, %r16, 2139095039;
	fma.rn.f32 	%f30, %f11, 0f7F800000, 0f7F800000;
	selp.f32 	%f31, %f30, %f29, %p2;
	setp.eq.f32 	%p3, %f11, 0f00000000;
	selp.f32 	%f32, 0fFF800000, %f31, %p3;
	mov.f32 	%f33, 0f3F000000;
	copysign.f32 	%f34, %f32, %f33;
	add.rz.f32 	%f35, %f32, %f34;
	cvt.rzi.f32.f32 	%f1, %f35;
	setp.leu.f32 	%p4, %f1, 0f00000000;
	@%p4 bra 	$L__BB0_9;
	cvta.to.global.u64 	%rd1, %rd2;
	mov.f32 	%f99, 0f00000000;
	mov.f32 	%f37, 0f3F000000;
	mul.rn.f32 	%f38, %f37, %f99;
	mov.f32 	%f39, 0f3DF6384F;
	mul.rn.f32 	%f40, %f39, %f99;
	fma.rn.f32 	%f41, %f38, 0f3FB8AA3B, 0f00000000;
	add.f32 	%f42, %f41, 0f00000000;
	mul.f32 	%f43, %f40, 0f40400000;
	fma.rn.f32 	%f44, %f43, %f38, %f42;
	fma.rn.f32 	%f45, %f40, 0f00000000, %f44;
	mov.f32 	%f46, 0f3F800000;
	add.rn.f32 	%f2, %f46, %f45;
	mov.f32 	%f47, 0fBF800000;
	add.rn.f32 	%f48, %f2, %f47;
	neg.f32 	%f49, %f48;
	add.rn.f32 	%f3, %f45, %f49;
	add.s32 	%r2, %r1, -1;
	mov.b32 	%r35, 0;
$L__BB0_2:
	mov.u32 	%r3, %r35;
	mov.f32 	%f4, %f99;
	add.s32 	%r35, %r3, 1;
	cvt.rn.f32.u32 	%f99, %r35;
	mul.rn.f32 	%f51, %f2, %f99;
	neg.f32 	%f52, %f51;
	fma.rn.f32 	%f53, %f2, %f99, %f52;
	fma.rn.f32 	%f54, %f3, %f99, %f53;
	cvt.rni.f32.f32 	%f55, %f51;
	sub.f32 	%f56, %f51, %f55;
	add.f32 	%f57, %f56, %f54;
	fma.rn.f32 	%f58, %f57, 0f391FCB8E, 0f3AAF85ED;
	fma.rn.f32 	%f59, %f58, %f57, 0f3C1D9856;
	fma.rn.f32 	%f60, %f59, %f57, 0f3D6357BB;
	fma.rn.f32 	%f61, %f60, %f57, 0f3E75FDEC;
	fma.rn.f32 	%f62, %f61, %f57, 0f3F317218;
	fma.rn.f32 	%f63, %f62, %f57, 0f3F800000;
	cvt.rzi.s32.f32 	%r21, %f55;
	setp.gt.f32 	%p5, %f55, 0f00000000;
	selp.b32 	%r22, 0, -2097152000, %p5;
	add.s32 	%r23, %r22, 2130706432;
	mov.b32 	%f64, %r23;
	mul.f32 	%f65, %f63, %f64;
	shl.b32 	%r24, %r21, 23;
	sub.s32 	%r25, %r24, %r22;
	mov.b32 	%f66, %r25;
	mul.f32 	%f67, %f65, %f66;
	abs.f32 	%f68, %f51;
	setp.gt.f32 	%p6, %f68, 0f43180000;
	setp.lt.f32 	%p7, %f51, 0f00000000;
	selp.f32 	%f69, 0f00000000, 0f7F800000, %p7;
	selp.f32 	%f70, %f69, %f67, %p6;
	abs.f32 	%f71, %f99;
	setp.nan.f32 	%p8, %f71, %f71;
	mov.f32 	%f72, 0f40000000;
	add.rn.f32 	%f73, %f72, %f99;
	selp.f32 	%f74, %f73, %f70, %p8;
	cvt.rzi.s32.f32 	%r5, %f74;
	setp.eq.s32 	%p9, %r3, 0;
	mov.f32 	%f100, 0f3F800000;
	@%p9 bra 	$L__BB0_5;
	mul.rn.f32 	%f75, %f2, %f4;
	cvt.rni.f32.f32 	%f76, %f75;
	sub.f32 	%f77, %f75, %f76;
	neg.f32 	%f78, %f75;
	fma.rn.f32 	%f79, %f2, %f4, %f78;
	fma.rn.f32 	%f80, %f3, %f4, %f79;
	add.f32 	%f81, %f77, %f80;
	setp.gt.f32 	%p10, %f76, 0f00000000;
	selp.b32 	%r26, 0, -2097152000, %p10;
	abs.f32 	%f82, %f4;
	setp.num.f32 	%p11, %f82, %f82;
	setp.lt.f32 	%p12, %f75, 0f00000000;
	selp.f32 	%f83, 0f00000000, 0f7F800000, %p12;
	abs.f32 	%f84, %f75;
	setp.gt.f32 	%p13, %f84, 0f43180000;
	cvt.rzi.s32.f32 	%r27, %f76;
	shl.b32 	%r28, %r27, 23;
	sub.s32 	%r29, %r28, %r26;
	mov.b32 	%f85, %r29;
	add.s32 	%r30, %r26, 2130706432;
	mov.b32 	%f86, %r30;
	fma.rn.f32 	%f87, %f81, 0f391FCB8E, 0f3AAF85ED;
	fma.rn.f32 	%f88, %f87, %f81, 0f3C1D9856;
	fma.rn.f32 	%f89, %f88, %f81, 0f3D6357BB;
	fma.rn.f32 	%f90, %f89, %f81, 0f3E75FDEC;
	fma.rn.f32 	%f91, %f90, %f81, 0f3F317218;
	fma.rn.f32 	%f92, %f91, %f81, 0f3F800000;
	mul.f32 	%f93, %f92, %f86;
	mul.f32 	%f94, %f93, %f85;
	selp.f32 	%f100, %f83, %f94, %p13;
	@%p11 bra 	$L__BB0_5;
	mov.f32 	%f95, 0f40000000;
	add.rn.f32 	%f100, %f95, %f4;
$L__BB0_5:
	setp.ge.s32 	%p14, %r1, %r6;
	@%p14 bra 	$L__BB0_8;
	rem.s32 	%r31, %r1, %r5;
	setp.ne.s32 	%p15, %r31, 0;
	@%p15 bra 	$L__BB0_8;
	cvt.rzi.s32.f32 	%r32, %f100;
	add.s32 	%r33, %r2, %r32;
	mul.wide.s32 	%rd3, %r33, 4;
	add.s64 	%rd4, %rd1, %rd3;
	ld.global.f32 	%f96, [%rd4];
	add.s32 	%r34, %r2, %r5;
	mul.wide.s32 	%rd5, %r34, 4;
	add.s64 	%rd6, %rd1, %rd5;
	ld.global.f32 	%f97, [%rd6];
	add.f32 	%f98, %f96, %f97;
	st.global.f32 	[%rd6], %f98;
$L__BB0_8:
	bar.sync 	0;
	setp.gt.f32 	%p16, %f1, %f99;
	@%p16 bra 	$L__BB0_2;
$L__BB0_9:
	ret;

}
	// .globl	_Z9DownSweepPfi
.visible .entry _Z9DownSweepPfi(
	.param .u64 .ptr .align 1 _Z9DownSweepPfi_param_0,
	.param .u32 _Z9DownSweepPfi_param_1
)
{
	.reg .pred 	%p<18>;
	.reg .b32 	%r<44>;
	.reg .b32 	%f<101>;
	.reg .b64 	%rd<9>;

	ld.param.u64 	%rd2, [_Z9DownSweepPfi_param_0];
	ld.param.u32 	%r11, [_Z9DownSweepPfi_param_1];
	cvta.to.global.u64 	%rd1, %rd2;
	mov.u32 	%r12, %tid.x;
	mov.u32 	%r13, %ctaid.x;
	mov.u32 	%r14, %ntid.x;
	mov.u32 	%r15, %tid.y;
	mov.u32 	%r16, %ctaid.y;
	mov.u32 	%r17, %ntid.y;
	mad.lo.s32 	%r18, %r16, %r17, %r15;
	mov.u32 	%r19, %nctaid.x;
	mad.lo.s32 	%r20, %r18, %r19, %r13;
	mad.lo.s32 	%r1, %r20, %r14, %r12;
	add.s32 	%r21, %r11, -1;
	setp.ne.s32 	%p1, %r1, %r21;
	@%p1 bra 	$L__BB1_2;
	mul.wide.s32 	%rd3, %r1, 4;
	add.s64 	%rd4, %rd1, %rd3;
	mov.b32 	%r22, 0;
	st.global.u32 	[%rd4], %r22;
$L__BB1_2:
	cvt.rn.f32.s32 	%f7, %r11;
	setp.lt.s32 	%p2, %r11, 1;
	mul.f32 	%f8, %f7, 0f4B000000;
	selp.f32 	%f9, %f8, %f7, %p2;
	mov.b32 	%r23, %f9;
	add.s32 	%r24, %r23, -1060439283;
	and.b32  	%r25, %r24, -8388608;
	sub.s32 	%r26, %r23, %r25;
	mov.b32 	%f10, %r26;
	add.f32 	%f11, %f10, 0fBF800000;
	setp.eq.f32 	%p3, %f9, 0f00000000;
	fma.rn.f32 	%f12, %f9, 0f7F800000, 0f7F800000;
	setp.gt.u32 	%p4, %r23, 2139095039;
	fma.rn.f32 	%f13, %f11, 0f3DC6B27F, 0fBE2C7F30;
	fma.rn.f32 	%f14, %f13, %f11, 0f3E2FCF2A;
	fma.rn.f32 	%f15, %f14, %f11, 0fBE374E43;
	fma.rn.f32 	%f16, %f15, %f11, 0f3E520BF4;
	fma.rn.f32 	%f17, %f16, %f11, 0fBE763C8B;
	fma.rn.f32 	%f18, %f17, %f11, 0f3E93BF99;
	fma.rn.f32 	%f19, %f18, %f11, 0fBEB8AA49;
	fma.rn.f32 	%f20, %f19, %f11, 0f3EF6384A;
	fma.rn.f32 	%f21, %f20, %f11, 0fBF38AA3B;
	mul.f32 	%f22, %f11, %f21;
	mul.f32 	%f23, %f11, %f22;
	fma.rn.f32 	%f24, %f11, 0f3FB8AA3B, %f23;
	cvt.rn.f32.s32 	%f25, %r25;
	selp.f32 	%f26, 0fC1B80000, 0f00000000, %p2;
	fma.rn.f32 	%f27, %f25, 0f34000000, %f26;
	add.f32 	%f28, %f27, %f24;
	selp.f32 	%f29, %f12, %f28, %p4;
	selp.f32 	%f30, 0fFF800000, %f29, %p3;
	mov.f32 	%f31, 0f3F000000;
	copysign.f32 	%f32, %f30, %f31;
	add.rz.f32 	%f33, %f30, %f32;
	cvt.rzi.f32.f32 	%f34, %f33;
	add.f32 	%f35, %f34, 0fBF800000;
	cvt.rzi.s32.f32 	%r2, %f35;
	setp.lt.s32 	%p5, %r2, 0;
	@%p5 bra 	$L__BB1_11;
	mov.f32 	%f36, 0f00000000;
	mov.f32 	%f37, 0f3F000000;
	mul.rn.f32 	%f38, %f37, %f36;
	mov.f32 	%f39, 0f3DF6384F;
	mul.rn.f32 	%f40, %f39, %f36;
	fma.rn.f32 	%f41, %f38, 0f3FB8AA3B, 0f00000000;
	add.f32 	%f42, %f41, 0f00000000;
	mul.f32 	%f43, %f40, 0f40400000;
	fma.rn.f32 	%f44, %f43, %f38, %f42;
	fma.rn.f32 	%f45, %f40, 0f00000000, %f44;
	mov.f32 	%f46, 0f3F800000;
	add.rn.f32 	%f1, %f46, %f45;
	mov.f32 	%f47, 0fBF800000;
	add.rn.f32 	%f48, %f1, %f47;
	neg.f32 	%f49, %f48;
	add.rn.f32 	%f2, %f45, %f49;
	add.s32 	%r3, %r1, -1;
	add.s32 	%r43, %r2, 1;
	not.b32 	%r42, %r2;
$L__BB1_4:
	mov.u32 	%r7, %r43;
	add.s32 	%r43, %r7, -1;
	cvt.rn.f32.u32 	%f51, %r7;
	mul.rn.f32 	%f52, %f1, %f51;
	neg.f32 	%f53, %f52;
	fma.rn.f32 	%f54, %f1, %f51, %f53;
	fma.rn.f32 	%f55, %f2, %f51, %f54;
	cvt.rni.f32.f32 	%f56, %f52;
	sub.f32 	%f57, %f52, %f56;
	add.f32 	%f58, %f57, %f55;
	fma.rn.f32 	%f59, %f58, 0f391FCB8E, 0f3AAF85ED;
	fma.rn.f32 	%f60, %f59, %f58, 0f3C1D9856;
	fma.rn.f32 	%f61, %f60, %f58, 0f3D6357BB;
	fma.rn.f32 	%f62, %f61, %f58, 0f3E75FDEC;
	fma.rn.f32 	%f63, %f62, %f58, 0f3F317218;
	fma.rn.f32 	%f64, %f63, %f58, 0f3F800000;
	cvt.rzi.s32.f32 	%r27, %f56;
	setp.gt.f32 	%p6, %f56, 0f00000000;
	selp.b32 	%r28, 0, -2097152000, %p6;
	add.s32 	%r29, %r28, 2130706432;
	mov.b32 	%f65, %r29;
	mul.f32 	%f66, %f64, %f65;
	shl.b32 	%r30, %r27, 23;
	sub.s32 	%r31, %r30, %r28;
	mov.b32 	%f67, %r31;
	mul.f32 	%f68, %f66, %f67;
	abs.f32 	%f69, %f52;
	setp.gt.f32 	%p7, %f69, 0f43180000;
	setp.lt.f32 	%p8, %f52, 0f00000000;
	selp.f32 	%f70, 0f00000000, 0f7F800000, %p8;
	selp.f32 	%f71, %f70, %f68, %p7;
	abs.f32 	%f72, %f51;
	setp.nan.f32 	%p9, %f72, %f72;
	mov.f32 	%f73, 0f40000000;
	add.rn.f32 	%f74, %f73, %f51;
	selp.f32 	%f75, %f74, %f71, %p9;
	cvt.rzi.s32.f32 	%r9, %f75;
	cvt.rn.f32.u32 	%f3, %r43;
	add.s32 	%r42, %r42, 1;
	setp.eq.s32 	%p10, %r42, 0;
	mov.f32 	%f100, 0f3F800000;
	@%p10 bra 	$L__BB1_7;
	mul.rn.f32 	%f76, %f1, %f3;
	cvt.rni.f32.f32 	%f77, %f76;
	sub.f32 	%f78, %f76, %f77;
	neg.f32 	%f79, %f76;
	fma.rn.f32 	%f80, %f1, %f3, %f79;
	fma.rn.f32 	%f81, %f2, %f3, %f80;
	add.f32 	%f82, %f78, %f81;
	setp.gt.f32 	%p11, %f77, 0f00000000;
	selp.b32 	%r32, 0, -2097152000, %p11;
	abs.f32 	%f83, %f3;
	setp.num.f32 	%p12, %f83, %f83;
	setp.lt.f32 	%p13, %f76, 0f00000000;
	selp.f32 	%f84, 0f00000000, 0f7F800000, %p13;
	abs.f32 	%f85, %f76;
	setp.gt.f32 	%p14, %f85, 0f43180000;
	cvt.rzi.s32.f32 	%r33, %f77;
	shl.b32 	%r34, %r33, 23;
	sub.s32 	%r35, %r34, %r32;
	mov.b32 	%f86, %r35;
	add.s32 	%r36, %r32, 2130706432;
	mov.b32 	%f87, %r36;
	fma.rn.f32 	%f88, %f82, 0f391FCB8E, 0f3AAF85ED;
	fma.rn.f32 	%f89, %f88, %f82, 0f3C1D9856;
	fma.rn.f32 	%f90, %f89, %f82, 0f3D6357BB;
	fma.rn.f32 	%f91, %f90, %f82, 0f3E75FDEC;
	fma.rn.f32 	%f92, %f91, %f82, 0f3F317218;
	fma.rn.f32 	%f93, %f92, %f82, 0f3F800000;
	mul.f32 	%f94, %f93, %f87;
	mul.f32 	%f95, %f94, %f86;
	selp.f32 	%f100, %f84, %f95, %p14;
	@%p12 bra 	$L__BB1_7;
	mov.f32 	%f96, 0f40000000;
	add.rn.f32 	%f100, %f96, %f3;
$L__BB1_7:
	sub.s32 	%r37, %r11, %r9;
	setp.gt.s32 	%p15, %r1, %r37;
	@%p15 bra 	$L__BB1_10;
	rem.s32 	%r38, %r1, %r9;
	setp.ne.s32 	%p16, %r38, 0;
	@%p16 bra 	$L__BB1_10;
	cvt.rzi.s32.f32 	%r39, %f100;
	add.s32 	%r40, %r3, %r39;
	mul.wide.s32 	%rd5, %r40, 4;
	add.s64 	%rd6, %rd1, %rd5;
	ld.global.f32 	%f97, [%rd6];
	add.s32 	%r41, %r3, %r9;
	mul.wide.s32 	%rd7, %r41, 4;
	add.s64 	%rd8, %rd1, %rd7;
	ld.global.f32 	%f98, [%rd8];
	st.global.f32 	[%rd6], %f98;
	add.f32 	%f99, %f97, %f98;
	st.global.f32 	[%rd8], %f99;
$L__BB1_10:
	bar.sync 	0;
	setp.ne.s32 	%p17, %r43, 0;
	@%p17 bra 	$L__BB1_4;
$L__BB1_11:
	ret;

}
	// .globl	_Z10scanSharedPfS_i
.visible .entry _Z10scanSharedPfS_i(
	.param .u64 .ptr .align 1 _Z10scanSharedPfS_i_param_0,
	.param .u64 .ptr .align 1 _Z10scanSharedPfS_i_param_1,
	.param .u32 _Z10scanSharedPfS_i_param_2
)
{
	.reg .pred 	%p<5>;
	.reg .b32 	%r<35>;
	.reg .b32 	%f<10>;
	.reg .b64 	%rd<9>;

	ld.param.u64 	%rd1, [_Z10scanSharedPfS_i_param_0];
	ld.param.u64 	%rd2, [_Z10scanSharedPfS_i_param_1];
	ld.param.u32 	%r8, [_Z10scanSharedPfS_i_param_2];
	mov.u32 	%r1, %tid.x;
	setp.eq.s32 	%p1, %r1, 0;
	mov.f32 	%f9, 0f00000000;
	@%p1 bra 	$L__BB2_2;
	cvta.to.global.u64 	%rd3, %rd2;
	add.s32 	%r9, %r1, -1;
	mul.wide.u32 	%rd4, %r9, 4;
	add.s64 	%rd5, %rd3, %rd4;
	ld.global.f32 	%f9, [%rd5];
$L__BB2_2:
	shl.b32 	%r11, %r1, 2;
	mov.u32 	%r12, temp;
	add.s32 	%r2, %r12, %r11;
	st.shared.f32 	[%r2], %f9;
	bar.sync 	0;
	setp.lt.s32 	%p2, %r8, 2;
	mov.b32 	%r34, 0;
	@%p2 bra 	$L__BB2_8;
	mov.b32 	%r33, 0;
	mov.b32 	%r32, 1;
$L__BB2_4:
	xor.b32  	%r34, %r33, 1;
	setp.lt.u32 	%p3, %r1, %r32;
	@%p3 bra 	$L__BB2_6;
	mad.lo.s32 	%r15, %r33, %r8, %r1;
	sub.s32 	%r16, %r15, %r32;
	shl.b32 	%r17, %r16, 2;
	add.s32 	%r19, %r12, %r17;
	ld.shared.f32 	%f4, [%r19];
	mul.lo.s32 	%r20, %r34, %r8;
	shl.b32 	%r21, %r20, 2;
	add.s32 	%r22, %r2, %r21;
	ld.shared.f32 	%f5, [%r22];
	add.f32 	%f6, %f4, %f5;
	st.shared.f32 	[%r22], %f6;
	bra.uni 	$L__BB2_7;
$L__BB2_6:
	mul.lo.s32 	%r23, %r33, %r8;
	shl.b32 	%r24, %r23, 2;
	add.s32 	%r25, %r2, %r24;
	ld.shared.f32 	%f7, [%r25];
	mul.lo.s32 	%r26, %r34, %r8;
	shl.b32 	%r27, %r26, 2;
	add.s32 	%r28, %r2, %r27;
	st.shared.f32 	[%r28], %f7;
$L__BB2_7:
	bar.sync 	0;
	shl.b32 	%r32, %r32, 1;
	setp.lt.s32 	%p4, %r32, %r8;
	mov.u32 	%r33, %r34;
	@%p4 bra 	$L__BB2_4;
$L__BB2_8:
	cvta.to.global.u64 	%rd6, %rd1;
	mul.lo.s32 	%r29, %r34, %r8;
	shl.b32 	%r30, %r29, 2;
	add.s32 	%r31, %r2, %r30;
	ld.shared.f32 	%f8, [%r31];
	mul.wide.u32 	%rd7, %r1, 4;
	add.s64 	%rd8, %rd6, %rd7;
	st.global.f32 	[%rd8], %f8;
	ret;

}
	// .globl	_Z9scanFirstPfi
.visible .entry _Z9scanFirstPfi(
	.param .u64 .ptr .align 1 _Z9scanFirstPfi_param_0,
	.param .u32 _Z9scanFirstPfi_param_1
)
{
	.reg .pred 	%p<14>;
	.reg .b32 	%r<27>;
	.reg .b32 	%f<77>;
	.reg .b64 	%rd<7>;

	ld.param.u64 	%rd3, [_Z9scanFirstPfi_param_0];
	ld.param.u32 	%r5, [_Z9scanFirstPfi_param_1];
	cvta.to.global.u64 	%rd1, %rd3;
	cvt.rn.f32.s32 	%f9, %r5;
	setp.lt.s32 	%p1, %r5, 1;
	mul.f32 	%f10, %f9, 0f4B000000;
	selp.f32 	%f11, %f10, %f9, %p1;
	selp.f32 	%f12, 0fC1B80000, 0f00000000, %p1;
	mov.b32 	%r6, %f11;
	add.s32 	%r7, %r6, -1060439283;
	and.b32  	%r8, %r7, -8388608;
	sub.s32 	%r9, %r6, %r8;
	mov.b32 	%f13, %r9;
	cvt.rn.f32.s32 	%f14, %r8;
	fma.rn.f32 	%f15, %f14, 0f34000000, %f12;
	add.f32 	%f16, %f13, 0fBF800000;
	fma.rn.f32 	%f17, %f16, 0f3DC6B27F, 0fBE2C7F30;
	fma.rn.f32 	%f18, %f17, %f16, 0f3E2FCF2A;
	fma.rn.f32 	%f19, %f18, %f16, 0fBE374E43;
	fma.rn.f32 	%f20, %f19, %f16, 0f3E520BF4;
	fma.rn.f32 	%f21, %f20, %f16, 0fBE763C8B;
	fma.rn.f32 	%f22, %f21, %f16, 0f3E93BF99;
	fma.rn.f32 	%f23, %f22, %f16, 0fBEB8AA49;
	fma.rn.f32 	%f24, %f23, %f16, 0f3EF6384A;
	fma.rn.f32 	%f25, %f24, %f16, 0fBF38AA3B;
	mul.f32 	%f26, %f16, %f25;
	mul.f32 	%f27, %f16, %f26;
	fma.rn.f32 	%f28, %f16, 0f3FB8AA3B, %f27;
	add.f32 	%f29, %f15, %f28;
	setp.gt.u32 	%p2, %r6, 2139095039;
	fma.rn.f32 	%f30, %f11, 0f7F800000, 0f7F800000;
	selp.f32 	%f31, %f30, %f29, %p2;
	setp.eq.f32 	%p3, %f11, 0f00000000;
	selp.f32 	%f32, 0fFF800000, %f31, %p3;
	mov.f32 	%f33, 0f3F000000;
	copysign.f32 	%f34, %f32, %f33;
	add.rz.f32 	%f35, %f32, %f34;
	cvt.rzi.f32.f32 	%f1, %f35;
	mov.u32 	%r10, %tid.x;
	mov.u32 	%r11, %ctaid.x;
	mov.u32 	%r12, %ntid.x;
	mov.u32 	%r13, %tid.y;
	mov.u32 	%r14, %ctaid.y;
	mov.u32 	%r15, %ntid.y;
	mad.lo.s32 	%r16, %r14, %r15, %r13;
	mov.u32 	%r17, %nctaid.x;
	mad.lo.s32 	%r18, %r16, %r17, %r11;
	mad.lo.s32 	%r1, %r18, %r12, %r10;
	setp.leu.f32 	%p4, %f1, 0f00000000;
	@%p4 bra 	$L__BB3_8;
	mov.f32 	%f75, 0f00000000;
	mov.f32 	%f37, 0f3F000000;
	mul.rn.f32 	%f38, %f37, %f75;
	mov.f32 	%f39, 0f3DF6384F;
	mul.rn.f32 	%f40, %f39, %f75;
	fma.rn.f32 	%f41, %f38, 0f3FB8AA3B, 0f00000000;
	add.f32 	%f42, %f41, 0f00000000;
	mul.f32 	%f43, %f40, 0f40400000;
	fma.rn.f32 	%f44, %f43, %f38, %f42;
	fma.rn.f32 	%f45, %f40, 0f00000000, %f44;
	mov.f32 	%f46, 0f3F800000;
	add.rn.f32 	%f2, %f46, %f45;
	mov.f32 	%f47, 0fBF800000;
	add.rn.f32 	%f48, %f2, %f47;
	neg.f32 	%f49, %f48;
	add.rn.f32 	%f3, %f45, %f49;
	mul.wide.s32 	%rd4, %r1, 4;
	add.s64 	%rd2, %rd1, %rd4;
	mov.b32 	%r26, 0;
$L__BB3_2:
	setp.eq.s32 	%p5, %r26, 0;
	mov.f32 	%f76, 0f3F800000;
	@%p5 bra 	$L__BB3_5;
	mul.rn.f32 	%f51, %f2, %f75;
	cvt.rni.f32.f32 	%f52, %f51;
	sub.f32 	%f53, %f51, %f52;
	neg.f32 	%f54, %f51;
	fma.rn.f32 	%f55, %f2, %f75, %f54;
	fma.rn.f32 	%f56, %f3, %f75, %f55;
	add.f32 	%f57, %f53, %f56;
	setp.gt.f32 	%p6, %f52, 0f00000000;
	selp.b32 	%r20, 0, -2097152000, %p6;
	abs.f32 	%f58, %f75;
	setp.num.f32 	%p7, %f58, %f58;
	setp.lt.f32 	%p8, %f51, 0f00000000;
	selp.f32 	%f59, 0f00000000, 0f7F800000, %p8;
	abs.f32 	%f60, %f51;
	setp.gt.f32 	%p9, %f60, 0f43180000;
	cvt.rzi.s32.f32 	%r21, %f52;
	shl.b32 	%r22, %r21, 23;
	sub.s32 	%r23, %r22, %r20;
	mov.b32 	%f61, %r23;
	add.s32 	%r24, %r20, 2130706432;
	mov.b32 	%f62, %r24;
	fma.rn.f32 	%f63, %f57, 0f391FCB8E, 0f3AAF85ED;
	fma.rn.f32 	%f64, %f63, %f57, 0f3C1D9856;
	fma.rn.f32 	%f65, %f64, %f57, 0f3D6357BB;
	fma.rn.f32 	%f66, %f65, %f57, 0f3E75FDEC;
	fma.rn.f32 	%f67, %f66, %f57, 0f3F317218;
	fma.rn.f32 	%f68, %f67, %f57, 0f3F800000;
	mul.f32 	%f69, %f68, %f62;
	mul.f32 	%f70, %f69, %f61;
	selp.f32 	%f76, %f59, %f70, %p9;
	@%p7 bra 	$L__BB3_5;
	mov.f32 	%f71, 0f40000000;
	add.rn.f32 	%f76, %f71, %f75;
$L__BB3_5:
	setp.ge.s32 	%p10, %r1, %r5;
	cvt.rzi.s32.f32 	%r3, %f76;
	setp.lt.s32 	%p11, %r1, %r3;
	or.pred  	%p12, %p10, %p11;
	@%p12 bra 	$L__BB3_7;
	sub.s32 	%r25, %r1, %r3;
	mul.wide.s32 	%rd5, %r25, 4;
	add.s64 	%rd6, %rd1, %rd5;
	ld.global.f32 	%f72, [%rd6];
	ld.global.f32 	%f73, [%rd2];
	add.f32 	%f74, %f72, %f73;
	st.global.f32 	[%rd2], %f74;
$L__BB3_7:
	bar.sync 	0;
	add.s32 	%r26, %r26, 1;
	cvt.rn.f32.u32 	%f75, %r26;
	setp.gt.f32 	%p13, %f1, %f75;
	@%p13 bra 	$L__BB3_2;
$L__BB3_8:
	ret;

}


// ===== COMPILED SASS (sm_100) =====

	.target	sm_100

	.elftype	@"ET_EXEC"


//--------------------- .note.nv.tkinfo           --------------------------
	.section	.note.nv.tkinfo,"",@"SHT_NOTE"
	.sectionflags	@"SHF_NOTE_NV_TKINFO"
	.tkinfo
        /*0018*/ 	.word	0x00000002
        /*0030*/ 	.string	""
        /*0030*/ 	.string	"ptxas"
        /*0030*/ 	.string	"Cuda compilation tools, release 13.0, V13.0.88"
        /*0030*/ 	.string	"Build cuda_13.0.r13.0/compiler.36424714_0"
        /*0030*/ 	.string	"-arch sm_100 -m 64 "



//--------------------- .note.nv.cuinfo           --------------------------
	.section	.note.nv.cuinfo,"",@"SHT_NOTE"
	.sectionflags	@"SHF_NOTE_NV_CUINFO"
        /*0018*/ 	.short	0x0002
        /*001a*/ 	.short	0x0064
        /*001c*/ 	.short	0x0082
	.zero		2


//--------------------- .nv.info                  --------------------------
	.section	.nv.info,"",@"SHT_CUDA_INFO"
	.align	4


	//----- nvinfo : EIATTR_REGCOUNT
	.align		4
        /*0000*/ 	.byte	0x04, 0x2f
        /*0002*/ 	.short	(.L_1 - .L_0)
	.align		4
.L_0:
        /*0004*/ 	.word	index@(_Z7UpSweepPfi)
        /*0008*/ 	.word	0x00000016


	//----- nvinfo : EIATTR_FRAME_SIZE
	.align		4
.L_1:
        /*000c*/ 	.byte	0x04, 0x11
        /*000e*/ 	.short	(.L_3 - .L_2)
	.align		4
.L_2:
        /*0010*/ 	.word	index@(_Z7UpSweepPfi)
        /*0014*/ 	.word	0x00000000


	//----- nvinfo : EIATTR_REGCOUNT
	.align		4
.L_3:
        /*0018*/ 	.byte	0x04, 0x2f
        /*001a*/ 	.short	(.L_5 - .L_4)
	.align		4
.L_4:
        /*001c*/ 	.word	index@(_Z9DownSweepPfi)
        /*0020*/ 	.word	0x00000014


	//----- nvinfo : EIATTR_FRAME_SIZE
	.align		4
.L_5:
        /*0024*/ 	.byte	0x04, 0x11
        /*0026*/ 	.short	(.L_7 - .L_6)
	.align		4
.L_6:
        /*0028*/ 	.word	index@(_Z9DownSweepPfi)
        /*002c*/ 	.word	0x00000000


	//----- nvinfo : EIATTR_REGCOUNT
	.align		4
.L_7:
        /*0030*/ 	.byte	0x04, 0x2f
        /*0032*/ 	.short	(.L_9 - .L_8)
	.align		4
.L_8:
        /*0034*/ 	.word	index@(_Z10scanSharedPfS_i)
        /*0038*/ 	.word	0x0000000c


	//----- nvinfo : EIATTR_FRAME_SIZE
	.align		4
.L_9:
        /*003c*/ 	.byte	0x04, 0x11
        /*003e*/ 	.short	(.L_11 - .L_10)
	.align		4
.L_10:
        /*0040*/ 	.word	index@(_Z10scanSharedPfS_i)
        /*0044*/ 	.word	0x00000000


	//----- nvinfo : EIATTR_REGCOUNT
	.align		4
.L_11:
        /*0048*/ 	.byte	0x04, 0x2f
        /*004a*/ 	.short	(.L_13 - .L_12)
	.align		4
.L_12:
        /*004c*/ 	.word	index@(_Z9scanFirstPfi)
        /*0050*/ 	.word	0x00000012


	//----- nvinfo : EIATTR_FRAME_SIZE
	.align		4
.L_13:
        /*0054*/ 	.byte	0x04, 0x11
        /*0056*/ 	.short	(.L_15 - .L_14)
	.align		4
.L_14:
        /*0058*/ 	.word	index@(_Z9scanFirstPfi)
        /*005c*/ 	.word	0x00000000


	//----- nvinfo : EIATTR_MIN_STACK_SIZE
	.align		4
.L_15:
        /*0060*/ 	.byte	0x04, 0x12
        /*0062*/ 	.short	(.L_17 - .L_16)
	.align		4
.L_16:
        /*0064*/ 	.word	index@(_Z9scanFirstPfi)
        /*0068*/ 	.word	0x00000000


	//----- nvinfo : EIATTR_MIN_STACK_SIZE
	.align		4
.L_17:
        /*006c*/ 	.byte	0x04, 0x12
        /*006e*/ 	.short	(.L_19 - .L_18)
	.align		4
.L_18:
        /*0070*/ 	.word	index@(_Z10scanSharedPfS_i)
        /*0074*/ 	.word	0x00000000


	//----- nvinfo : EIATTR_MIN_STACK_SIZE
	.align		4
.L_19:
        /*0078*/ 	.byte	0x04, 0x12
        /*007a*/ 	.short	(.L_21 - .L_20)
	.align		4
.L_20:
        /*007c*/ 	.word	index@(_Z9DownSweepPfi)
        /*0080*/ 	.word	0x00000000


	//----- nvinfo : EIATTR_MIN_STACK_SIZE
	.align		4
.L_21:
        /*0084*/ 	.byte	0x04, 0x12
        /*0086*/ 	.short	(.L_23 - .L_22)
	.align		4
.L_22:
        /*0088*/ 	.word	index@(_Z7UpSweepPfi)
        /*008c*/ 	.word	0x00000000
.L_23:


//--------------------- .nv.compat                --------------------------
	.section	.nv.compat,"",@"SHT_CUDA_COMPAT_INFO"
	.align	4
        /*0000*/ 	.byte	0x02, 0x09, 0x00, 0x00, 0x02, 0x02, 0x01, 0x00, 0x02, 0x05, 0x05, 0x00, 0x03, 0x07, 0x01, 0x01
        /*0010*/ 	.byte	0x02, 0x03, 0x00, 0x00, 0x02, 0x06, 0x01, 0x00, 0x04, 0x0b, 0x08, 0x00, 0x01, 0x00, 0x00, 0x00
        /*0020*/ 	.byte	0x00, 0x00, 0x00, 0x00


//--------------------- .nv.info._Z9scanFirstPfi  --------------------------
	.section	.nv.info._Z9scanFirstPfi,"",@"SHT_CUDA_INFO"
	.sectionflags	@""
	.align	4


	//----- nvinfo : EIATTR_CUDA_API_VERSION
	.align		4
        /*0000*/ 	.byte	0x04, 0x37
        /*0002*/ 	.short	(.L_25 - .L_24)
.L_24:
        /*0004*/ 	.word	0x00000082


	//----- nvinfo : EIATTR_KPARAM_INFO
	.align		4
.L_25:
        /*0008*/ 	.byte	0x04, 0x17
        /*000a*/ 	.short	(.L_27 - .L_26)
.L_26:
        /*000c*/ 	.word	0x00000000
        /*0010*/ 	.short	0x0001
        /*0012*/ 	.short	0x0008
        /*0014*/ 	.byte	0x00, 0xf0, 0x11, 0x00


	//----- nvinfo : EIATTR_KPARAM_INFO
	.align		4
.L_27:
        /*0018*/ 	.byte	0x04, 0x17
        /*001a*/ 	.short	(.L_29 - .L_28)
.L_28:
        /*001c*/ 	.word	0x00000000
        /*0020*/ 	.short	0x0000
        /*0022*/ 	.short	0x0000
        /*0024*/ 	.byte	0x00, 0xf5, 0x21, 0x00


	//----- nvinfo : EIATTR_SPARSE_MMA_MASK
	.align		4
.L_29:
        /*0028*/ 	.byte	0x03, 0x50
        /*002a*/ 	.short	0x0000


	//----- nvinfo : EIATTR_MAXREG_COUNT
	.align		4
        /*002c*/ 	.byte	0x03, 0x1b
        /*002e*/ 	.short	0x00ff


	//----- nvinfo : EIATTR_NUM_BARRIERS
	.align		4
        /*0030*/ 	.byte	0x02, 0x4c
        /*0032*/ 	.byte	0x01
	.zero		1


	//----- nvinfo : EIATTR_MERCURY_ISA_VERSION
	.align		4
        /*0034*/ 	.byte	0x03, 0x5f
        /*0036*/ 	.short	0x0101


	//----- nvinfo : EIATTR_VRC_CTA_INIT_COUNT
	.align		4
        /*0038*/ 	.byte	0x02, 0x4a
	.zero		1
	.zero		1


	//----- nvinfo : EIATTR_EXIT_INSTR_OFFSETS
	.align		4
        /*003c*/ 	.byte	0x04, 0x1c
        /*003e*/ 	.short	(.L_31 - .L_30)


	//   ....[0]....
.L_30:
        /*0040*/ 	.word	0x000002b0


	//   ....[1]....
        /*0044*/ 	.word	0x000006a0


	//----- nvinfo : EIATTR_CRS_STACK_SIZE
	.align		4
.L_31:
        /*0048*/ 	.byte	0x04, 0x1e
        /*004a*/ 	.short	(.L_33 - .L_32)
.L_32:
        /*004c*/ 	.word	0x00000000


	//----- nvinfo : EIATTR_CBANK_PARAM_SIZE
	.align		4
.L_33:
        /*0050*/ 	.byte	0x03, 0x19
        /*0052*/ 	.short	0x000c


	//----- nvinfo : EIATTR_PARAM_CBANK
	.align		4
        /*0054*/ 	.byte	0x04, 0x0a
        /*0056*/ 	.short	(.L_35 - .L_34)
	.align		4
.L_34:
        /*0058*/ 	.word	index@(.nv.constant0._Z9scanFirstPfi)
        /*005c*/ 	.short	0x0380
        /*005e*/ 	.short	0x000c


	//----- nvinfo : EIATTR_SW_WAR
	.align		4
.L_35:
        /*0060*/ 	.byte	0x04, 0x36
        /*0062*/ 	.short	(.L_37 - .L_36)
.L_36:
        /*0064*/ 	.word	0x00000008
.L_37:


//--------------------- .nv.info._Z10scanSharedPfS_i --------------------------
	.section	.nv.info._Z10scanSharedPfS_i,"",@"SHT_CUDA_INFO"
	.sectionflags	@""
	.align	4


	//----- nvinfo : EIATTR_CUDA_API_VERSION
	.align		4
        /*0000*/ 	.byte	0x04, 0x37
        /*0002*/ 	.short	(.L_39 - .L_38)
.L_38:
        /*0004*/ 	.word	0x00000082


	//----- nvinfo : EIATTR_KPARAM_INFO
	.align		4
.L_39:
        /*0008*/ 	.byte	0x04, 0x17
        /*000a*/ 	.short	(.L_41 - .L_40)
.L_40:
        /*000c*/ 	.word	0x00000000
        /*0010*/ 	.short	0x0002
        /*0012*/ 	.short	0x0010
        /*0014*/ 	.byte	0x00, 0xf0, 0x11, 0x00


	//----- nvinfo : EIATTR_KPARAM_INFO
	.align		4
.L_41:
        /*0018*/ 	.byte	0x04, 0x17
        /*001a*/ 	.short	(.L_43 - .L_42)
.L_42:
        /*001c*/ 	.word	0x00000000
        /*0020*/ 	.short	0x0001
        /*0022*/ 	.short	0x0008
        /*0024*/ 	.byte	0x00, 0xf5, 0x21, 0x00


	//----- nvinfo : EIATTR_KPARAM_INFO
	.align		4
.L_43:
        /*0028*/ 	.byte	0x04, 0x17
        /*002a*/ 	.short	(.L_45 - .L_44)
.L_44:
        /*002c*/ 	.word	0x00000000
        /*0030*/ 	.short	0x0000
        /*0032*/ 	.short	0x0000
        /*0034*/ 	.byte	0x00, 0xf5, 0x21, 0x00


	//----- nvinfo : EIATTR_SPARSE_MMA_MASK
	.align		4
.L_45:
        /*0038*/ 	.byte	0x03, 0x50
        /*003a*/ 	.short	0x0000


	//----- nvinfo : EIATTR_MAXREG_COUNT
	.align		4
        /*003c*/ 	.byte	0x03, 0x1b
        /*003e*/ 	.short	0x00ff


	//----- nvinfo : EIATTR_NUM_BARRIERS
	.align		4
        /*0040*/ 	.byte	0x02, 0x4c
        /*0042*/ 	.byte	0x01
	.zero		1


	//----- nvinfo : EIATTR_MERCURY_ISA_VERSION
	.align		4
        /*0044*/ 	.byte	0x03, 0x5f
        /*0046*/ 	.short	0x0101


	//----- nvinfo : EIATTR_VRC_CTA_INIT_COUNT
	.align		4
        /*0048*/ 	.byte	0x02, 0x4a
	.zero		1
	.zero		1


	//----- nvinfo : EIATTR_EXIT_INSTR_OFFSETS
	.align		4
        /*004c*/ 	.byte	0x04, 0x1c
        /*004e*/ 	.short	(.L_47 - .L_46)


	//   ....[0]....
.L_46:
        /*0050*/ 	.word	0x000003b0


	//----- nvinfo : EIATTR_CRS_STACK_SIZE
	.align		4
.L_47:
        /*0054*/ 	.byte	0x04, 0x1e
        /*0056*/ 	.short	(.L_49 - .L_48)
.L_48:
        /*0058*/ 	.word	0x00000000


	//----- nvinfo : EIATTR_CBANK_PARAM_SIZE
	.align		4
.L_49:
        /*005c*/ 	.byte	0x03, 0x19
        /*005e*/ 	.short	0x0014


	//----- nvinfo : EIATTR_PARAM_CBANK
	.align		4
        /*0060*/ 	.byte	0x04, 0x0a
        /*0062*/ 	.short	(.L_51 - .L_50)
	.align		4
.L_50:
        /*0064*/ 	.word	index@(.nv.constant0._Z10scanSharedPfS_i)
        /*0068*/ 	.short	0x0380
        /*006a*/ 	.short	0x0014


	//----- nvinfo : EIATTR_SW_WAR
	.align		4
.L_51:
        /*006c*/ 	.byte	0x04, 0x36
        /*006e*/ 	.short	(.L_53 - .L_52)
.L_52:
        /*0070*/ 	.word	0x00000008
.L_53:


//--------------------- .nv.info._Z9DownSweepPfi  --------------------------
	.section	.nv.info._Z9DownSweepPfi,"",@"SHT_CUDA_INFO"
	.sectionflags	@""
	.align	4


	//----- nvinfo : EIATTR_CUDA_API_VERSION
	.align		4
        /*0000*/ 	.byte	0x04, 0x37
        /*0002*/ 	.short	(.L_55 - .L_54)
.L_54:
        /*0004*/ 	.word	0x00000082


	//----- nvinfo : EIATTR_KPARAM_INFO
	.align		4
.L_55:
        /*0008*/ 	.byte	0x04, 0x17
        /*000a*/ 	.short	(.L_57 - .L_56)
.L_56:
        /*000c*/ 	.word	0x00000000
        /*0010*/ 	.short	0x0001
        /*0012*/ 	.short	0x0008
        /*0014*/ 	.byte	0x00, 0xf0, 0x11, 0x00


	//----- nvinfo : EIATTR_KPARAM_INFO
	.align		4
.L_57:
        /*0018*/ 	.byte	0x04, 0x17
        /*001a*/ 	.short	(.L_59 - .L_58)
.L_58:
        /*001c*/ 	.word	0x00000000
        /*0020*/ 	.short	0x0000
        /*0022*/ 	.short	0x0000
        /*0024*/ 	.byte	0x00, 0xf5, 0x21, 0x00


	//----- nvinfo : EIATTR_SPARSE_MMA_MASK
	.align		4
.L_59:
        /*0028*/ 	.byte	0x03, 0x50
        /*002a*/ 	.short	0x0000


	//----- nvinfo : EIATTR_MAXREG_COUNT
	.align		4
        /*002c*/ 	.byte	0x03, 0x1b
        /*002e*/ 	.short	0x00ff


	//----- nvinfo : EIATTR_NUM_BARRIERS
	.align		4
        /*0030*/ 	.byte	0x02, 0x4c
        /*0032*/ 	.byte	0x01
	.zero		1


	//----- nvinfo : EIATTR_MERCURY_ISA_VERSION
	.align		4
        /*0034*/ 	.byte	0x03, 0x5f
        /*0036*/ 	.short	0x0101


	//----- nvinfo : EIATTR_VRC_CTA_INIT_COUNT
	.align		4
        /*0038*/ 	.byte	0x02, 0x4a
	.zero		1
	.zero		1


	//----- nvinfo : EIATTR_EXIT_INSTR_OFFSETS
	.align		4
        /*003c*/ 	.byte	0x04, 0x1c
        /*003e*/ 	.short	(.L_61 - .L_60)


	//   ....[0]....
.L_60:
        /*0040*/ 	.word	0x00000360


	//   ....[1]....
        /*0044*/ 	.word	0x00000a60


	//----- nvinfo : EIATTR_CRS_STACK_SIZE
	.align		4
.L_61:
        /*0048*/ 	.byte	0x04, 0x1e
        /*004a*/ 	.short	(.L_63 - .L_62)
.L_62:
        /*004c*/ 	.word	0x00000000


	//----- nvinfo : EIATTR_CBANK_PARAM_SIZE
	.align		4
.L_63:
        /*0050*/ 	.byte	0x03, 0x19
        /*0052*/ 	.short	0x000c


	//----- nvinfo : EIATTR_PARAM_CBANK
	.align		4
        /*0054*/ 	.byte	0x04, 0x0a
        /*0056*/ 	.short	(.L_65 - .L_64)
	.align		4
.L_64:
        /*0058*/ 	.word	index@(.nv.constant0._Z9DownSweepPfi)
        /*005c*/ 	.short	0x0380
        /*005e*/ 	.short	0x000c


	//----- nvinfo : EIATTR_SW_WAR
	.align		4
.L_65:
        /*0060*/ 	.byte	0x04, 0x36
        /*0062*/ 	.short	(.L_67 - .L_66)
.L_66:
        /*0064*/ 	.word	0x00000008
.L_67:


//--------------------- .nv.info._Z7UpSweepPfi    --------------------------
	.section	.nv.info._Z7UpSweepPfi,"",@"SHT_CUDA_INFO"
	.sectionflags	@""
	.align	4


	//----- nvinfo : EIATTR_CUDA_API_VERSION
	.align		4
        /*0000*/ 	.byte	0x04, 0x37
        /*0002*/ 	.short	(.L_69 - .L_68)
.L_68:
        /*0004*/ 	.word	0x00000082


	//----- nvinfo : EIATTR_KPARAM_INFO
	.align		4
.L_69:
        /*0008*/ 	.byte	0x04, 0x17
        /*000a*/ 	.short	(.L_71 - .L_70)
.L_70:
        /*000c*/ 	.word	0x00000000
        /*0010*/ 	.short	0x0001
        /*0012*/ 	.short	0x0008
        /*0014*/ 	.byte	0x00, 0xf0, 0x11, 0x00


	//----- nvinfo : EIATTR_KPARAM_INFO
	.align		4
.L_71:
        /*0018*/ 	.byte	0x04, 0x17
        /*001a*/ 	.short	(.L_73 - .L_72)
.L_72:
        /*001c*/ 	.word	0x00000000
        /*0020*/ 	.short	0x0000
        /*0022*/ 	.short	0x0000
        /*0024*/ 	.byte	0x00, 0xf5, 0x21, 0x00


	//----- nvinfo : EIATTR_SPARSE_MMA_MASK
	.align		4
.L_73:
        /*0028*/ 	.byte	0x03, 0x50
        /*002a*/ 	.short	0x0000


	//----- nvinfo : EIATTR_MAXREG_COUNT
	.align		4
        /*002c*/ 	.byte	0x03, 0x1b
        /*002e*/ 	.short	0x00ff


	//----- nvinfo : EIATTR_NUM_BARRIERS
	.align		4
        /*0030*/ 	.byte	0x02, 0x4c
        /*0032*/ 	.byte	0x01
	.zero		1


	//----- nvinfo : EIATTR_MERCURY_ISA_VERSION
	.align		4
        /*0034*/ 	.byte	0x03, 0x5f
        /*0036*/ 	.short	0x0101


	//----- nvinfo : EIATTR_VRC_CTA_INIT_COUNT
	.align		4
        /*0038*/ 	.byte	0x02, 0x4a
	.zero		1
	.zero		1


	//----- nvinfo : EIATTR_EXIT_INSTR_OFFSETS
	.align		4
        /*003c*/ 	.byte	0x04, 0x1c
        /*003e*/ 	.short	(.L_75 - .L_74)


	//   ....[0]....
.L_74:
        /*0040*/ 	.word	0x000002b0


	//   ....[1]....
        /*0044*/ 	.word	0x000009e0


	//----- nvinfo : EIATTR_CRS_STACK_SIZE
	.align		4
.L_75:
        /*0048*/ 	.byte	0x04, 0x1e
        /*004a*/ 	.short	(.L_77 - .L_76)
.L_76:
        /*004c*/ 	.word	0x00000000


	//----- nvinfo : EIATTR_CBANK_PARAM_SIZE
	.align		4
.L_77:
        /*0050*/ 	.byte	0x03, 0x19
        /*0052*/ 	.short	0x000c


	//----- nvinfo : EIATTR_PARAM_CBANK
	.align		4
        /*0054*/ 	.byte	0x04, 0x0a
        /*0056*/ 	.short	(.L_79 - .L_78)
	.align		4
.L_78:
        /*0058*/ 	.word	index@(.nv.constant0._Z7UpSweepPfi)
        /*005c*/ 	.short	0x0380
        /*005e*/ 	.short	0x000c


	//----- nvinfo : EIATTR_SW_WAR
	.align		4
.L_79:
        /*0060*/ 	.byte	0x04, 0x36
        /*0062*/ 	.short	(.L_81 - .L_80)
.L_80:
        /*0064*/ 	.word	0x00000008
.L_81:


//--------------------- .nv.callgraph             --------------------------
	.section	.nv.callgraph,"",@"SHT_CUDA_CALLGRAPH"
	.align	4
	.sectionentsize	8
	.align		4
        /*0000*/ 	.word	0x00000000
	.align		4
        /*0004*/ 	.word	0xffffffff
	.align		4
        /*0008*/ 	.word	0x00000000
	.align		4
        /*000c*/ 	.word	0xfffffffe
	.align		4
        /*0010*/ 	.word	0x00000000
	.align		4
        /*0014*/ 	.word	0xfffffffd
	.align		4
        /*0018*/ 	.word	0x00000000
	.align		4
        /*001c*/ 	.word	0xfffffffc


//--------------------- .text._Z9scanFirstPfi     --------------------------
	.section	.text._Z9scanFirstPfi,"ax",@progbits
	.align	128
        .global         _Z9scanFirstPfi
        .type           _Z9scanFirstPfi,@function
        .size           _Z9scanFirstPfi,(.L_x_21 - _Z9scanFirstPfi)
        .other          _Z9scanFirstPfi,@"STO_CUDA_ENTRY STV_DEFAULT"
_Z9scanFirstPfi:
.text._Z9scanFirstPfi:
[----:B------:R-:W-:Y:S08]  /*0000*/  LDC R1, c[0x0][0x37c] ;  /* 0x0000df00ff017b82 */ /* 0x000ff00000000800 */
[----:B------:R-:W0:Y:S01]  /*0010*/  LDC R0, c[0x0][0x388] ;  /* 0x0000e200ff007b82 */ /* 0x000e220000000800 */
[----:B------:R-:W-:Y:S01]  /*0020*/  HFMA2 R5, -RZ, RZ, 1.443359375, -0.2030029296875 ;  /* 0x3dc6b27fff057431 */ /* 0x000fe200000001ff */
[----:B------:R-:W1:Y:S01]  /*0030*/  LDCU UR5, c[0x0][0x360] ;  /* 0x00006c00ff0577ac */ /* 0x000e620008000800 */
[----:B------:R-:W2:Y:S01]  /*0040*/  S2R R7, SR_TID.Y ;  /* 0x0000000000077919 */ /* 0x000ea20000002200 */
[----:B------:R-:W3:Y:S04]  /*0050*/  S2R R10, SR_TID.X ;  /* 0x00000000000a7919 */ /* 0x000ee80000002100 */
[----:B------:R-:W4:Y:S08]  /*0060*/  LDC R12, c[0x0][0x364] ;  /* 0x0000d900ff0c7b82 */ /* 0x000f300000000800 */
[----:B------:R-:W1:Y:S01]  /*0070*/  LDC R14, c[0x0][0x370] ;  /* 0x0000dc00ff0e7b82 */ /* 0x000e620000000800 */
[----:B0-----:R-:W-:-:S07]  /*0080*/  ISETP.GE.AND P0, PT, R0, 0x1, PT ;  /* 0x000000010000780c */ /* 0x001fce0003f06270 */
[----:B------:R-:W0:Y:S01]  /*0090*/  S2UR UR6, SR_CTAID.Y ;  /* 0x00000000000679c3 */ /* 0x000e220000002600 */
[----:B------:R-:W-:-:S07]  /*00a0*/  I2FP.F32.S32 R0, R0 ;  /* 0x0000000000007245 */ /* 0x000fce0000201400 */
[----:B------:R-:W0:Y:S01]  /*00b0*/  S2UR UR4, SR_CTAID.X ;  /* 0x00000000000479c3 */ /* 0x000e220000002500 */
[----:B------:R-:W-:-:S05]  /*00c0*/  @!P0 FMUL R0, R0, 8388608 ;  /* 0x4b00000000008820 */ /* 0x000fca0000400000 */
[----:B------:R-:W-:-:S04]  /*00d0*/  IADD3 R2, PT, PT, R0, -0x3f3504f3, RZ ;  /* 0xc0cafb0d00027810 */ /* 0x000fc80007ffe0ff */
[----:B------:R-:W-:-:S04]  /*00e0*/  LOP3.LUT R3, R2, 0xff800000, RZ, 0xc0, !PT ;  /* 0xff80000002037812 */ /* 0x000fc800078ec0ff */
[-C--:B------:R-:W-:Y:S02]  /*00f0*/  IADD3 R2, PT, PT, R0, -R3.reuse, RZ ;  /* 0x8000000300027210 */ /* 0x080fe40007ffe0ff */
[----:B------:R-:W-:-:S03]  /*0100*/  I2FP.F32.S32 R3, R3 ;  /* 0x0000000300037245 */ /* 0x000fc60000201400 */
[----:B------:R-:W-:Y:S01]  /*0110*/  FADD R4, R2, -1 ;  /* 0xbf80000002047421 */ /* 0x000fe20000000000 */
[----:B------:R-:W-:Y:S02]  /*0120*/  FSEL R2, RZ, -23, P0 ;  /* 0xc1b80000ff027808 */ /* 0x000fe40000000000 */
[----:B------:R-:W-:Y:S01]  /*0130*/  ISETP.GT.U32.AND P0, PT, R0, 0x7f7fffff, PT ;  /* 0x7f7fffff0000780c */ /* 0x000fe20003f04070 */
[C---:B------:R-:W-:Y:S02]  /*0140*/  FFMA R5, R4.reuse, R5, -0.16845393180847167969 ;  /* 0xbe2c7f3004057423 */ /* 0x040fe40000000005 */
[----:B------:R-:W-:Y:S01]  /*0150*/  FFMA R2, R3, 1.1920928955078125e-07, R2 ;  /* 0x3400000003027823 */ /* 0x000fe20000000002 */
[----:B------:R-:W-:Y:S01]  /*0160*/  MOV R3, 0x7f800000 ;  /* 0x7f80000000037802 */ /* 0x000fe20000000f00 */
[----:B------:R-:W-:-:S04]  /*0170*/  FFMA R5, R4, R5, 0.1716887056827545166 ;  /* 0x3e2fcf2a04057423 */ /* 0x000fc80000000005 */
[----:B------:R-:W-:-:S04]  /*0180*/  FFMA R5, R4, R5, -0.17900948226451873779 ;  /* 0xbe374e4304057423 */ /* 0x000fc80000000005 */
[----:B------:R-:W-:-:S04]  /*0190*/  FFMA R5, R4, R5, 0.20512372255325317383 ;  /* 0x3e520bf404057423 */ /* 0x000fc80000000005 */
[----:B------:R-:W-:-:S04]  /*01a0*/  FFMA R5, R4, R5, -0.24046532809734344482 ;  /* 0xbe763c8b04057423 */ /* 0x000fc80000000005 */
[----:B------:R-:W-:-:S04]  /*01b0*/  FFMA R5, R4, R5, 0.28857114911079406738 ;  /* 0x3e93bf9904057423 */ /* 0x000fc80000000005 */
[----:B------:R-:W-:-:S04]  /*01c0*/  FFMA R5, R4, R5, -0.36067417263984680176 ;  /* 0xbeb8aa4904057423 */ /* 0x000fc80000000005 */
[----:B------:R-:W-:-:S04]  /*01d0*/  FFMA R5, R4, R5, 0.48089820146560668945 ;  /* 0x3ef6384a04057423 */ /* 0x000fc80000000005 */
[----:B------:R-:W-:-:S04]  /*01e0*/  FFMA R5, R4, R5, -0.72134751081466674805 ;  /* 0xbf38aa3b04057423 */ /* 0x000fc80000000005 */
[----:B------:R-:W-:-:S04]  /*01f0*/  FMUL R5, R4, R5 ;  /* 0x0000000504057220 */ /* 0x000fc80000400000 */
[----:B------:R-:W-:-:S04]  /*0200*/  FMUL R5, R4, R5 ;  /* 0x0000000504057220 */ /* 0x000fc80000400000 */
[----:B------:R-:W-:-:S04]  /*0210*/  FFMA R5, R4, 1.4426950216293334961, R5 ;  /* 0x3fb8aa3b04057823 */ /* 0x000fc80000000005 */
[----:B------:R-:W-:Y:S01]  /*0220*/  FADD R2, R2, R5 ;  /* 0x0000000502027221 */ /* 0x000fe20000000000 */
[C---:B------:R-:W-:Y:S01]  /*0230*/  @P0 FFMA R2, R0.reuse, R3, +INF ;  /* 0x7f80000000020423 */ /* 0x040fe20000000003 */
[----:B------:R-:W-:Y:S01]  /*0240*/  HFMA2 R3, -RZ, RZ, 1.75, 0 ;  /* 0x3f000000ff037431 */ /* 0x000fe200000001ff */
[----:B------:R-:W-:-:S04]  /*0250*/  FSETP.NEU.AND P0, PT, R0, RZ, PT ;  /* 0x000000ff0000720b */ /* 0x000fc80003f0d000 */
[----:B------:R-:W-:-:S04]  /*0260*/  FSEL R2, R2, -INF , P0 ;  /* 0xff80000002027808 */ /* 0x000fc80000000000 */
[----:B------:R-:W-:-:S05]  /*0270*/  LOP3.LUT R3, R3, 0x80000000, R2, 0xb8, !PT ;  /* 0x8000000003037812 */ /* 0x000fca00078eb802 */
[----:B------:R-:W-:-:S04]  /*0280*/  FADD.RZ R3, R2, R3 ;  /* 0x0000000302037221 */ /* 0x000fc8000000c000 */
[----:B------:R-:W5:Y:S02]  /*0290*/  FRND.TRUNC R6, R3 ;  /* 0x0000000300067307 */ /* 0x000f64000020d000 */
[----:B-----5:R-:W-:-:S13]  /*02a0*/  FSETP.GT.AND P0, PT, R6, RZ, PT ;  /* 0x000000ff0600720b */ /* 0x020fda0003f04000 */
[----:B01234-:R-:W-:Y:S05]  /*02b0*/  @!P0 EXIT ;  /* 0x000000000000894d */ /* 0x01ffea0003800000 */
[----:B------:R-:W-:Y:S01]  /*02c0*/  FFMA R0, RZ, 1.4426950216293334961, RZ ;  /* 0x3fb8aa3bff007823 */ /* 0x000fe200000000ff */
[----:B------:R-:W0:Y:S01]  /*02d0*/  LDC.64 R4, c[0x0][0x380] ;  /* 0x0000e000ff047b82 */ /* 0x000e220000000a00 */
[----:B------:R-:W-:Y:S01]  /*02e0*/  IMAD R7, R12, UR6, R7 ;  /* 0x000000060c077c24 */ /* 0x000fe2000f8e0207 */
[----:B------:R-:W1:Y:S01]  /*02f0*/  LDCU.64 UR8, c[0x0][0x358] ;  /* 0x00006b00ff0877ac */ /* 0x000e620008000a00 */
[----:B------:R-:W-:Y:S02]  /*0300*/  FADD R0, RZ, R0 ;  /* 0x00000000ff007221 */ /* 0x000fe40000000000 */
[----:B------:R-:W-:Y:S01]  /*0310*/  IMAD R7, R7, R14, UR4 ;  /* 0x0000000407077e24 */ /* 0x000fe2000f8e020e */
[----:B------:R-:W2:Y:S01]  /*0320*/  LDCU UR6, c[0x0][0x388] ;  /* 0x00007100ff0677ac */ /* 0x000ea20008000800 */
[----:B------:R-:W-:Y:S01]  /*0330*/  FFMA R0, RZ, RZ, R0 ;  /* 0x000000ffff007223 */ /* 0x000fe20000000000 */
[----:B------:R-:W3:Y:S01]  /*0340*/  LDC.64 R2, c[0x0][0x380] ;  /* 0x0000e000ff027b82 */ /* 0x000ee20000000a00 */
[----:B------:R-:W-:Y:S01]  /*0350*/  IMAD R7, R7, UR5, R10 ;  /* 0x0000000507077c24 */ /* 0x000fe2000f8e020a */
[----:B------:R-:W-:Y:S01]  /*0360*/  UMOV UR4, URZ ;  /* 0x000000ff00047c82 */ /* 0x000fe20008000000 */
[----:B------:R-:W-:-:S04]  /*0370*/  FFMA R8, RZ, RZ, R0 ;  /* 0x000000ffff087223 */ /* 0x000fc80000000000 */
[----:B------:R-:W-:-:S04]  /*0380*/  FADD R0, R8, 1 ;  /* 0x3f80000008007421 */ /* 0x000fc80000000000 */
[----:B------:R-:W-:-:S04]  /*0390*/  FADD R9, R0, -1 ;  /* 0xbf80000000097421 */ /* 0x000fc80000000000 */
[----:B------:R-:W-:Y:S01]  /*03a0*/  FADD R8, R8, -R9 ;  /* 0x8000000908087221 */ /* 0x000fe20000000000 */
[----:B------:R-:W-:Y:S01]  /*03b0*/  MOV R9, RZ ;  /* 0x000000ff00097202 */ /* 0x000fe20000000f00 */
[----:B012---:R-:W-:-:S07]  /*03c0*/  IMAD.WIDE R4, R7, 0x4, R4 ;  /* 0x0000000407047825 */ /* 0x007fce00078e0204 */
.L_x_3:
[----:B------:R-:W-:Y:S01]  /*03d0*/  UISETP.NE.AND UP0, UPT, UR4, URZ, UPT ;  /* 0x000000ff0400728c */ /* 0x000fe2000bf05270 */
[----:B------:R-:W-:-:S08]  /*03e0*/  MOV R10, 0x3f800000 ;  /* 0x3f800000000a7802 */ /* 0x000fd00000000f00 */
[----:B------:R-:W-:Y:S05]  /*03f0*/  BRA.U !UP0, `(.L_x_0) ;  /* 0x0000000108647547 */ /* 0x000fea000b800000 */
[CC--:B------:R-:W-:Y:S01]  /*0400*/  FMUL R11, R0.reuse, R9.reuse ;  /* 0x00000009000b7220 */ /* 0x0c0fe20000400000 */
[----:B------:R-:W-:Y:S01]  /*0410*/  HFMA2 R15, -RZ, RZ, 0.64013671875, -15.109375 ;  /* 0x391fcb8eff0f7431 */ /* 0x000fe200000001ff */
[-C--:B------:R-:W-:Y:S02]  /*0420*/  FSETP.NAN.AND P2, PT, |R9|, |R9|.reuse, PT ;  /* 0x400000090900720b */ /* 0x080fe40003f48200 */
[----:B------:R-:W0:Y:S01]  /*0430*/  FRND R10, R11 ;  /* 0x0000000b000a7307 */ /* 0x000e220000201000 */
[----:B------:R-:W-:Y:S01]  /*0440*/  FFMA R13, R0, R9, -R11 ;  /* 0x00000009000d7223 */ /* 0x000fe2000000080b */
[----:B------:R-:W-:-:S03]  /*0450*/  FSETP.GT.AND P0, PT, |R11|, 152, PT ;  /* 0x431800000b00780b */ /* 0x000fc60003f04200 */
[----:B------:R-:W-:Y:S01]  /*0460*/  FFMA R13, R8, R9, R13 ;  /* 0x00000009080d7223 */ /* 0x000fe2000000000d */
[----:B0-----:R-:W-:Y:S01]  /*0470*/  FADD R12, R11, -R10 ;  /* 0x8000000a0b0c7221 */ /* 0x001fe20000000000 */
[----:B------:R-:W-:-:S03]  /*0480*/  FSETP.GT.AND P1, PT, R10, RZ, PT ;  /* 0x000000ff0a00720b */ /* 0x000fc60003f24000 */
[----:B------:R-:W-:Y:S01]  /*0490*/  FADD R12, R12, R13 ;  /* 0x0000000d0c0c7221 */ /* 0x000fe20000000000 */
[----:B------:R-:W-:Y:S02]  /*04a0*/  SEL R10, RZ, 0x83000000, P1 ;  /* 0x83000000ff0a7807 */ /* 0x000fe40000800000 */
[----:B------:R-:W-:Y:S01]  /*04b0*/  FSETP.GEU.AND P1, PT, R11, RZ, PT ;  /* 0x000000ff0b00720b */ /* 0x000fe20003f2e000 */
[----:B------:R-:W-:Y:S01]  /*04c0*/  FFMA R13, R12, R15, 0.0013391353422775864601 ;  /* 0x3aaf85ed0c0d7423 */ /* 0x000fe2000000000f */
[----:B------:R-:W-:-:S03]  /*04d0*/  IADD3 R14, PT, PT, R10, 0x7f000000, RZ ;  /* 0x7f0000000a0e7810 */ /* 0x000fc60007ffe0ff */
[C---:B------:R-:W-:Y:S02]  /*04e0*/  FFMA R15, R12.reuse, R13, 0.0096188392490148544312 ;  /* 0x3c1d98560c0f7423 */ /* 0x040fe4000000000d */
[----:B------:R-:W0:Y:S02]  /*04f0*/  F2I.NTZ R13, R11 ;  /* 0x0000000b000d7305 */ /* 0x000e240000203100 */
[----:B------:R-:W-:-:S04]  /*0500*/  FFMA R15, R12, R15, 0.055503588169813156128 ;  /* 0x3d6357bb0c0f7423 */ /* 0x000fc8000000000f */
[----:B------:R-:W-:-:S04]  /*0510*/  FFMA R15, R12, R15, 0.24022644758224487305 ;  /* 0x3e75fdec0c0f7423 */ /* 0x000fc8000000000f */
[----:B------:R-:W-:-:S04]  /*0520*/  FFMA R15, R12, R15, 0.69314718246459960938 ;  /* 0x3f3172180c0f7423 */ /* 0x000fc8000000000f */
[----:B------:R-:W-:Y:S01]  /*0530*/  FFMA R15, R12, R15, 1 ;  /* 0x3f8000000c0f7423 */ /* 0x000fe2000000000f */
[----:B0-----:R-:W-:Y:S02]  /*0540*/  LEA R13, R13, -R10, 0x17 ;  /* 0x8000000a0d0d7211 */ /* 0x001fe400078eb8ff */
[----:B------:R-:W-:Y:S01]  /*0550*/  FSEL R10, RZ, +INF , !P1 ;  /* 0x7f800000ff0a7808 */ /* 0x000fe20004800000 */
[----:B------:R-:W-:-:S04]  /*0560*/  FMUL R14, R14, R15 ;  /* 0x0000000f0e0e7220 */ /* 0x000fc80000400000 */
[----:B------:R-:W-:Y:S01]  /*0570*/  @!P0 FMUL R10, R13, R14 ;  /* 0x0000000e0d0a8220 */ /* 0x000fe20000400000 */
[----:B------:R-:W-:-:S07]  /*0580*/  @P2 FADD R10, R9, 2 ;  /* 0x40000000090a2421 */ /* 0x000fce0000000000 */
.L_x_0:
[----:B------:R-:W0:Y:S01]  /*0590*/  F2I.TRUNC.NTZ R10, R10 ;  /* 0x0000000a000a7305 */ /* 0x000e22000020f100 */
[----:B------:R-:W-:Y:S01]  /*05a0*/  BSSY.RECONVERGENT B0, `(.L_x_1) ;  /* 0x000000a000007945 */ /* 0x000fe20003800200 */
[----:B0-----:R-:W-:-:S04]  /*05b0*/  ISETP.GE.AND P0, PT, R7, R10, PT ;  /* 0x0000000a0700720c */ /* 0x001fc80003f06270 */
[----:B------:R-:W-:-:S13]  /*05c0*/  ISETP.GE.OR P0, PT, R7, UR6, !P0 ;  /* 0x0000000607007c0c */ /* 0x000fda000c706670 */
[----:B------:R-:W-:Y:S05]  /*05d0*/  @P0 BRA `(.L_x_2) ;  /* 0x0000000000180947 */ /* 0x000fea0003800000 */
[----:B------:R-:W-:Y:S01]  /*05e0*/  IADD3 R11, PT, PT, R7, -R10, RZ ;  /* 0x8000000a070b7210 */ /* 0x000fe20007ffe0ff */
[----:B------:R-:W2:Y:S04]  /*05f0*/  LDG.E R9, desc[UR8][R4.64] ;  /* 0x0000000804097981 */ /* 0x000ea8000c1e1900 */
[----:B---3--:R-:W-:-:S06]  /*0600*/  IMAD.WIDE R10, R11, 0x4, R2 ;  /* 0x000000040b0a7825 */ /* 0x008fcc00078e0202 */
[----:B------:R-:W2:Y:S02]  /*0610*/  LDG.E R10, desc[UR8][R10.64] ;  /* 0x000000080a0a7981 */ /* 0x000ea4000c1e1900 */
[----:B--2---:R-:W-:-:S05]  /*0620*/  FADD R9, R10, R9 ;  /* 0x000000090a097221 */ /* 0x004fca0000000000 */
[----:B------:R0:W-:Y:S02]  /*0630*/  STG.E desc[UR8][R4.64], R9 ;  /* 0x0000000904007986 */ /* 0x0001e4000c101908 */
.L_x_2:
[----:B------:R-:W-:Y:S05]  /*0640*/  BSYNC.RECONVERGENT B0 ;  /* 0x0000000000007941 */ /* 0x000fea0003800200 */
.L_x_1:
[----:B------:R-:W-:Y:S01]  /*0650*/  UIADD3 UR4, UPT, UPT, UR4, 0x1, URZ ;  /* 0x0000000104047890 */ /* 0x000fe2000fffe0ff */
[----:B------:R-:W-:Y:S05]  /*0660*/  BAR.SYNC.DEFER_BLOCKING 0x0 ;  /* 0x0000000000007b1d */ /* 0x000fea0000010000 */
[----:B0-----:R-:W-:-:S04]  /*0670*/  I2FP.F32.U32 R9, UR4 ;  /* 0x0000000400097c45 */ /* 0x001fc80008201000 */
[----:B------:R-:W-:-:S13]  /*0680*/  FSETP.GT.AND P0, PT, R6, R9, PT ;  /* 0x000000090600720b */ /* 0x000fda0003f04000 */
[----:B------:R-:W-:Y:S05]  /*0690*/  @P0 BRA `(.L_x_3) ;  /* 0xfffffffc004c0947 */ /* 0x000fea000383ffff */
[----:B------:R-:W-:Y:S05]  /*06a0*/  EXIT ;  /* 0x000000000000794d */ /* 0x000fea0003800000 */
.L_x_4:
[----:B------:R-:W-:-:S00]  /*06b0*/  BRA `(.L_x_4) ;  /* 0xfffffffc00fc7947 */ /* 0x000fc0000383ffff */
[----:B------:R-:W-:-:S00]  /*06c0*/  NOP ;  /* 0x0000000000007918 */ /* 0x000fc00000000000 */
        /* <DEDUP_REMOVED lines=11> */
.L_x_21:


//--------------------- .text._Z10scanSharedPfS_i --------------------------
	.section	.text._Z10scanSharedPfS_i,"ax",@progbits
	.align	128
        .global         _Z10scanSharedPfS_i
        .type           _Z10scanSharedPfS_i,@function
        .size           _Z10scanSharedPfS_i,(.L_x_22 - _Z10scanSharedPfS_i)
        .other          _Z10scanSharedPfS_i,@"STO_CUDA_ENTRY STV_DEFAULT"
_Z10scanSharedPfS_i:
.text._Z10scanSharedPfS_i:
[----:B------:R-:W-:Y:S01]  /*0000*/  LDC R1, c[0x0][0x37c] ;  /* 0x0000df00ff017b82 */ /* 0x000fe20000000800 */
[----:B------:R-:W0:Y:S01]  /*0010*/  S2R R0, SR_TID.X ;  /* 0x0000000000007919 */ /* 0x000e220000002100 */
[----:B------:R-:W1:Y:S01]  /*0020*/  LDCU.64 UR6, c[0x0][0x358] ;  /* 0x00006b00ff0677ac */ /* 0x000e620008000a00 */
[----:B------:R-:W-:Y:S01]  /*0030*/  HFMA2 R4, -RZ, RZ, 0, 0 ;  /* 0x00000000ff047431 */ /* 0x000fe200000001ff */
[----:B0-----:R-:W-:-:S13]  /*0040*/  ISETP.NE.AND P0, PT, R0, RZ, PT ;  /* 0x000000ff0000720c */ /* 0x001fda0003f05270 */
[----:B------:R-:W0:Y:S01]  /*0050*/  @P0 LDC.64 R2, c[0x0][0x388] ;  /* 0x0000e200ff020b82 */ /* 0x000e220000000a00 */
[----:B------:R-:W-:-:S05]  /*0060*/  @P0 IADD3 R5, PT, PT, R0, -0x1, RZ ;  /* 0xffffffff00050810 */ /* 0x000fca0007ffe0ff */
[----:B0-----:R-:W-:-:S05]  /*0070*/  @P0 IMAD.WIDE.U32 R2, R5, 0x4, R2 ;  /* 0x0000000405020825 */ /* 0x001fca00078e0002 */
[----:B-1----:R-:W2:Y:S01]  /*0080*/  @P0 LDG.E R4, desc[UR6][R2.64] ;  /* 0x0000000602040981 */ /* 0x002ea2000c1e1900 */
[----:B------:R-:W0:Y:S01]  /*0090*/  S2UR UR5, SR_CgaCtaId ;  /* 0x00000000000579c3 */ /* 0x000e220000008800 */
[----:B------:R-:W-:Y:S01]  /*00a0*/  UMOV UR4, 0x400 ;  /* 0x0000040000047882 */ /* 0x000fe20000000000 */
[----:B------:R-:W-:Y:S01]  /*00b0*/  MOV R6, RZ ;  /* 0x000000ff00067202 */ /* 0x000fe20000000f00 */
[----:B0-----:R-:W-:Y:S01]  /*00c0*/  ULEA UR4, UR5, UR4, 0x18 ;  /* 0x0000000405047291 */ /* 0x001fe2000f8ec0ff */
[----:B------:R-:W0:Y:S05]  /*00d0*/  LDCU UR5, c[0x0][0x390] ;  /* 0x00007200ff0577ac */ /* 0x000e2a0008000800 */
[----:B------:R-:W-:Y:S01]  /*00e0*/  LEA R5, R0, UR4, 0x2 ;  /* 0x0000000400057c11 */ /* 0x000fe2000f8e10ff */
[----:B0-----:R-:W-:-:S05]  /*00f0*/  IMAD.U32 R9, RZ, RZ, UR5 ;  /* 0x00000005ff097e24 */ /* 0x001fca000f8e00ff */
[----:B------:R-:W-:Y:S01]  /*0100*/  ISETP.GE.AND P0, PT, R9, 0x2, PT ;  /* 0x000000020900780c */ /* 0x000fe20003f06270 */
[----:B--2---:R0:W-:Y:S01]  /*0110*/  STS [R5], R4 ;  /* 0x0000000405007388 */ /* 0x0041e20000000800 */
[----:B------:R-:W-:Y:S11]  /*0120*/  BAR.SYNC.DEFER_BLOCKING 0x0 ;  /* 0x0000000000007b1d */ /* 0x000ff60000010000 */
[----:B------:R-:W-:Y:S05]  /*0130*/  @!P0 BRA `(.L_x_5) ;  /* 0x0000000000848947 */ /* 0x000fea0003800000 */
[----:B------:R-:W-:Y:S01]  /*0140*/  BSSY.RECONVERGENT B0, `(.L_x_5) ;  /* 0x0000020000007945 */ /* 0x000fe20003800200 */
[----:B------:R-:W-:Y:S01]  /*0150*/  IMAD.MOV.U32 R3, RZ, RZ, RZ ;  /* 0x000000ffff037224 */ /* 0x000fe200078e00ff */
[----:B------:R-:W-:Y:S01]  /*0160*/  MOV R7, 0x1 ;  /* 0x0000000100077802 */ /* 0x000fe20000000f00 */
[----:B------:R-:W1:Y:S06]  /*0170*/  LDCU UR5, c[0x0][0x390] ;  /* 0x00007200ff0577ac */ /* 0x000e6c0008000800 */
.L_x_9:
[----:B------:R-:W-:Y:S01]  /*0180*/  ISETP.GE.U32.AND P0, PT, R0, R7, PT ;  /* 0x000000070000720c */ /* 0x000fe20003f06070 */
[----:B------:R-:W-:Y:S01]  /*0190*/  BSSY.RECONVERGENT B1, `(.L_x_6) ;  /* 0x0000015000017945 */ /* 0x000fe20003800200 */
[----:B------:R-:W-:-:S11]  /*01a0*/  LOP3.LUT R6, R3, 0x1, RZ, 0x3c, !PT ;  /* 0x0000000103067812 */ /* 0x000fd600078e3cff */
[----:B------:R-:W-:Y:S05]  /*01b0*/  @!P0 BRA `(.L_x_7) ;  /* 0x00000000002c8947 */ /* 0x000fea0003800000 */
[----:B-1----:R-:W-:-:S04]  /*01c0*/  IMAD.U32 R9, RZ, RZ, UR5 ;  /* 0x00000005ff097e24 */ /* 0x002fc8000f8e00ff */
[-C--:B------:R-:W-:Y:S02]  /*01d0*/  IMAD R2, R3, R9.reuse, R0 ;  /* 0x0000000903027224 */ /* 0x080fe400078e0200 */
[----:B0-----:R-:W-:-:S03]  /*01e0*/  IMAD R4, R6, R9, RZ ;  /* 0x0000000906047224 */ /* 0x001fc600078e02ff */
[----:B------:R-:W-:Y:S01]  /*01f0*/  IADD3 R2, PT, PT, R2, -R7, RZ ;  /* 0x8000000702027210 */ /* 0x000fe20007ffe0ff */
[----:B------:R-:W-:-:S03]  /*0200*/  IMAD R4, R4, 0x4, R5 ;  /* 0x0000000404047824 */ /* 0x000fc600078e0205 */
[----:B------:R-:W-:Y:S02]  /*0210*/  LEA R2, R2, UR4, 0x2 ;  /* 0x0000000402027c11 */ /* 0x000fe4000f8e10ff */
[----:B------:R-:W-:Y:S04]  /*0220*/  LDS R3, [R4] ;  /* 0x0000000004037984 */ /* 0x000fe80000000800 */
[----:B------:R-:W0:Y:S02]  /*0230*/  LDS R2, [R2] ;  /* 0x0000000002027984 */ /* 0x000e240000000800 */
[----:B0-----:R-:W-:-:S05]  /*0240*/  FADD R3, R2, R3 ;  /* 0x0000000302037221 */ /* 0x001fca0000000000 */
[----:B------:R0:W-:Y:S01]  /*0250*/  STS [R4], R3 ;  /* 0x0000000304007388 */ /* 0x0001e20000000800 */
[----:B------:R-:W-:Y:S05]  /*0260*/  BRA `(.L_x_8) ;  /* 0x00000000001c7947 */ /* 0x000fea0003800000 */
.L_x_7:
[----:B-1----:R-:W-:-:S05]  /*0270*/  MOV R9, UR5 ;  /* 0x0000000500097c02 */ /* 0x002fca0008000f00 */
[-C--:B------:R-:W-:Y:S02]  /*0280*/  IMAD R2, R3, R9.reuse, RZ ;  /* 0x0000000903027224 */ /* 0x080fe400078e02ff */
[----:B0-----:R-:W-:Y:S02]  /*0290*/  IMAD R4, R6, R9, RZ ;  /* 0x0000000906047224 */ /* 0x001fe400078e02ff */
[----:B------:R-:W-:-:S03]  /*02a0*/  IMAD R2, R2, 0x4, R5 ;  /* 0x0000000402027824 */ /* 0x000fc600078e0205 */
[----:B------:R-:W-:-:S03]  /*02b0*/  LEA R3, R4, R5, 0x2 ;  /* 0x0000000504037211 */ /* 0x000fc600078e10ff */
[----:B------:R-:W0:Y:S04]  /*02c0*/  LDS R2, [R2] ;  /* 0x0000000002027984 */ /* 0x000e280000000800 */
[----:B0-----:R1:W-:Y:S02]  /*02d0*/  STS [R3], R2 ;  /* 0x0000000203007388 */ /* 0x0013e40000000800 */
.L_x_8:
[----:B------:R-:W-:Y:S05]  /*02e0*/  BSYNC.RECONVERGENT B1 ;  /* 0x0000000000017941 */ /* 0x000fea0003800200 */
.L_x_6:
[----:B------:R-:W-:Y:S01]  /*02f0*/  IMAD.SHL.U32 R7, R7, 0x2, RZ ;  /* 0x0000000207077824 */ /* 0x000fe200078e00ff */
[----:B------:R-:W-:Y:S01]  /*0300*/  BAR.SYNC.DEFER_BLOCKING 0x0 ;  /* 0x0000000000007b1d */ /* 0x000fe20000010000 */
[----:B01----:R-:W-:-:S03]  /*0310*/  MOV R3, R6 ;  /* 0x0000000600037202 */ /* 0x003fc60000000f00 */
[----:B------:R-:W-:-:S13]  /*0320*/  ISETP.GE.AND P0, PT, R7, R9, PT ;  /* 0x000000090700720c */ /* 0x000fda0003f06270 */
[----:B------:R-:W-:Y:S05]  /*0330*/  @!P0 BRA `(.L_x_9) ;  /* 0xfffffffc00908947 */ /* 0x000fea000383ffff */
[----:B------:R-:W-:Y:S05]  /*0340*/  BSYNC.RECONVERGENT B0 ;  /* 0x0000000000007941 */ /* 0x000fea0003800200 */
.L_x_5:
[----:B------:R-:W-:Y:S01]  /*0350*/  IMAD R6, R6, R9, RZ ;  /* 0x0000000906067224 */ /* 0x000fe200078e02ff */
[----:B------:R-:W1:Y:S03]  /*0360*/  LDC.64 R2, c[0x0][0x380] ;  /* 0x0000e000ff027b82 */ /* 0x000e660000000a00 */
[----:B------:R-:W-:-:S05]  /*0370*/  IMAD R6, R6, 0x4, R5 ;  /* 0x0000000406067824 */ /* 0x000fca00078e0205 */
[----:B0-----:R-:W0:Y:S01]  /*0380*/  LDS R5, [R6] ;  /* 0x0000000006057984 */ /* 0x001e220000000800 */
[----:B-1----:R-:W-:-:S05]  /*0390*/  IMAD.WIDE.U32 R2, R0, 0x4, R2 ;  /* 0x0000000400027825 */ /* 0x002fca00078e0002 */
[----:B0-----:R-:W-:Y:S01]  /*03a0*/  STG.E desc[UR6][R2.64], R5 ;  /* 0x0000000502007986 */ /* 0x001fe2000c101906 */
[----:B------:R-:W-:Y:S05]  /*03b0*/  EXIT ;  /* 0x000000000000794d */ /* 0x000fea0003800000 */
.L_x_10:
        /* <DEDUP_REMOVED lines=12> */
.L_x_22:


//--------------------- .text._Z9DownSweepPfi     --------------------------
	.section	.text._Z9DownSweepPfi,"ax",@progbits
	.align	128
        .global         _Z9DownSweepPfi
        .type           _Z9DownSweepPfi,@function
        .size           _Z9DownSweepPfi,(.L_x_23 - _Z9DownSweepPfi)
        .other          _Z9DownSweepPfi,@"STO_CUDA_ENTRY STV_DEFAULT"
_Z9DownSweepPfi:
.text._Z9DownSweepPfi:
[----:B------:R-:W-:Y:S08]  /*0000*/  LDC R1, c[0x0][0x37c] ;  /* 0x0000df00ff017b82 */ /* 0x000ff00000000800 */
[----:B------:R-:W0:Y:S01]  /*0010*/  LDC R0, c[0x0][0x388] ;  /* 0x0000e200ff007b82 */ /* 0x000e220000000800 */
[----:B------:R-:W-:Y:S01]  /*0020*/  HFMA2 R5, -RZ, RZ, 1.443359375, -0.2030029296875 ;  /* 0x3dc6b27fff057431 */ /* 0x000fe200000001ff */
[----:B------:R-:W1:Y:S01]  /*0030*/  S2R R8, SR_TID.Y ;  /* 0x0000000000087919 */ /* 0x000e620000002200 */
[----:B------:R-:W2:Y:S01]  /*0040*/  LDCU UR5, c[0x0][0x360] ;  /* 0x00006c00ff0577ac */ /* 0x000ea20008000800 */
[----:B------:R-:W-:Y:S01]  /*0050*/  MOV R13, 0x7f800000 ;  /* 0x7f800000000d7802 */ /* 0x000fe20000000f00 */
[----:B------:R-:W2:Y:S03]  /*0060*/  S2R R7, SR_TID.X ;  /* 0x0000000000077919 */ /* 0x000ea60000002100 */
[----:B------:R-:W1:Y:S08]  /*0070*/  S2UR UR6, SR_CTAID.Y ;  /* 0x00000000000679c3 */ /* 0x000e700000002600 */
[----:B------:R-:W1:Y:S01]  /*0080*/  LDC R9, c[0x0][0x364] ;  /* 0x0000d900ff097b82 */ /* 0x000e620000000800 */
[----:B0-----:R-:W-:-:S07]  /*0090*/  ISETP.GE.AND P1, PT, R0, 0x1, PT ;  /* 0x000000010000780c */ /* 0x001fce0003f26270 */
[----:B------:R-:W0:Y:S01]  /*00a0*/  S2UR UR4, SR_CTAID.X ;  /* 0x00000000000479c3 */ /* 0x000e220000002500 */
[----:B------:R-:W-:Y:S02]  /*00b0*/  I2FP.F32.S32 R2, R0 ;  /* 0x0000000000027245 */ /* 0x000fe40000201400 */
[----:B------:R-:W-:-:S05]  /*00c0*/  FSEL R6, RZ, -23, P1 ;  /* 0xc1b80000ff067808 */ /* 0x000fca0000800000 */
[----:B------:R-:W0:Y:S01]  /*00d0*/  LDC R11, c[0x0][0x370] ;  /* 0x0000dc00ff0b7b82 */ /* 0x000e220000000800 */
[----:B------:R-:W-:-:S05]  /*00e0*/  @!P1 FMUL R2, R2, 8388608 ;  /* 0x4b00000002029820 */ /* 0x000fca0000400000 */
[C---:B------:R-:W-:Y:S02]  /*00f0*/  IADD3 R3, PT, PT, R2.reuse, -0x3f3504f3, RZ ;  /* 0xc0cafb0d02037810 */ /* 0x040fe40007ffe0ff */
[----:B------:R-:W-:Y:S02]  /*0100*/  ISETP.GT.U32.AND P0, PT, R2, 0x7f7fffff, PT ;  /* 0x7f7fffff0200780c */ /* 0x000fe40003f04070 */
[----:B------:R-:W-:-:S04]  /*0110*/  LOP3.LUT R3, R3, 0xff800000, RZ, 0xc0, !PT ;  /* 0xff80000003037812 */ /* 0x000fc800078ec0ff */
[-C--:B------:R-:W-:Y:S02]  /*0120*/  IADD3 R4, PT, PT, R2, -R3.reuse, RZ ;  /* 0x8000000302047210 */ /* 0x080fe40007ffe0ff */
[----:B------:R-:W-:-:S03]  /*0130*/  I2FP.F32.S32 R3, R3 ;  /* 0x0000000300037245 */ /* 0x000fc60000201400 */
[----:B------:R-:W-:Y:S02]  /*0140*/  FADD R4, R4, -1 ;  /* 0xbf80000004047421 */ /* 0x000fe40000000000 */
[----:B------:R-:W-:Y:S01]  /*0150*/  FFMA R6, R3, 1.1920928955078125e-07, R6 ;  /* 0x3400000003067823 */ /* 0x000fe20000000006 */
[----:B------:R-:W-:Y:S01]  /*0160*/  FFMA R3, R2, R13, +INF ;  /* 0x7f80000002037423 */ /* 0x000fe2000000000d */
[----:B------:R-:W-:-:S04]  /*0170*/  FFMA R5, R4, R5, -0.16845393180847167969 ;  /* 0xbe2c7f3004057423 */ /* 0x000fc80000000005 */
        /* <DEDUP_REMOVED lines=11> */
[----:B------:R-:W-:Y:S01]  /*0230*/  @!P0 FADD R3, R5, R6 ;  /* 0x0000000605038221 */ /* 0x000fe20000000000 */
[----:B------:R-:W-:Y:S01]  /*0240*/  HFMA2 R5, -RZ, RZ, 1.75, 0 ;  /* 0x3f000000ff057431 */ /* 0x000fe200000001ff */
[----:B------:R-:W-:Y:S01]  /*0250*/  FSETP.NEU.AND P0, PT, R2, RZ, PT ;  /* 0x000000ff0200720b */ /* 0x000fe20003f0d000 */
[----:B-1----:R-:W-:-:S03]  /*0260*/  IMAD R2, R9, UR6, R8 ;  /* 0x0000000609027c24 */ /* 0x002fc6000f8e0208 */
[----:B------:R-:W-:Y:S01]  /*0270*/  FSEL R4, R3, -INF , P0 ;  /* 0xff80000003047808 */ /* 0x000fe20000000000 */
[----:B0-----:R-:W-:Y:S01]  /*0280*/  IMAD R2, R2, R11, UR4 ;  /* 0x0000000402027e24 */ /* 0x001fe2000f8e020b */
[----:B------:R-:W-:Y:S02]  /*0290*/  IADD3 R3, PT, PT, R0, -0x1, RZ ;  /* 0xffffffff00037810 */ /* 0x000fe40007ffe0ff */
[----:B------:R-:W-:Y:S01]  /*02a0*/  LOP3.LUT R5, R5, 0x80000000, R4, 0xb8, !PT ;  /* 0x8000000005057812 */ /* 0x000fe200078eb804 */
[----:B--2---:R-:W-:Y:S01]  /*02b0*/  IMAD R2, R2, UR5, R7 ;  /* 0x0000000502027c24 */ /* 0x004fe2000f8e0207 */
[----:B------:R-:W0:Y:S03]  /*02c0*/  LDCU.64 UR4, c[0x0][0x358] ;  /* 0x00006b00ff0477ac */ /* 0x000e260008000a00 */
[----:B------:R-:W-:Y:S01]  /*02d0*/  FADD.RZ R0, R4, R5 ;  /* 0x0000000504007221 */ /* 0x000fe2000000c000 */
[----:B------:R-:W-:-:S05]  /*02e0*/  ISETP.NE.AND P0, PT, R2, R3, PT ;  /* 0x000000030200720c */ /* 0x000fca0003f05270 */
[----:B------:R-:W1:Y:S08]  /*02f0*/  FRND.TRUNC R0, R0 ;  /* 0x0000000000007307 */ /* 0x000e70000020d000 */
[----:B------:R-:W2:Y:S01]  /*0300*/  @!P0 LDC.64 R4, c[0x0][0x380] ;  /* 0x0000e000ff048b82 */ /* 0x000ea20000000a00 */
[----:B-1----:R-:W-:-:S04]  /*0310*/  FADD R3, R0, -1 ;  /* 0xbf80000000037421 */ /* 0x002fc80000000000 */
[----:B------:R-:W1:Y:S01]  /*0320*/  F2I.TRUNC.NTZ R8, R3 ;  /* 0x0000000300087305 */ /* 0x000e62000020f100 */
[----:B--2---:R-:W-:Y:S01]  /*0330*/  @!P0 IMAD.WIDE R4, R2, 0x4, R4 ;  /* 0x0000000402048825 */ /* 0x004fe200078e0204 */
[----:B-1----:R-:W-:-:S04]  /*0340*/  ISETP.GE.AND P1, PT, R8, RZ, PT ;  /* 0x000000ff0800720c */ /* 0x002fc80003f26270 */
[----:B0-----:R0:W-:Y:S09]  /*0350*/  @!P0 STG.E desc[UR4][R4.64], RZ ;  /* 0x000000ff04008986 */ /* 0x0011f2000c101904 */
[----:B------:R-:W-:Y:S05]  /*0360*/  @!P1 EXIT ;  /* 0x000000000000994d */ /* 0x000fea0003800000 */
[----:B------:R-:W-:Y:S01]  /*0370*/  FFMA R0, RZ, 1.4426950216293334961, RZ ;  /* 0x3fb8aa3bff007823 */ /* 0x000fe200000000ff */
[----:B0-----:R-:W0:Y:S01]  /*0380*/  LDC.64 R4, c[0x0][0x380] ;  /* 0x0000e000ff047b82 */ /* 0x001e220000000a00 */
[----:B------:R-:W-:Y:S01]  /*0390*/  IADD3 R7, PT, PT, R2, -0x1, RZ ;  /* 0xffffffff02077810 */ /* 0x000fe20007ffe0ff */
[----:B------:R-:W1:Y:S01]  /*03a0*/  LDCU UR6, c[0x0][0x388] ;  /* 0x00007100ff0677ac */ /* 0x000e620008000800 */
[----:B------:R-:W-:-:S04]  /*03b0*/  FADD R0, RZ, R0 ;  /* 0x00000000ff007221 */ /* 0x000fc80000000000 */
[----:B------:R-:W-:-:S04]  /*03c0*/  FFMA R0, RZ, RZ, R0 ;  /* 0x000000ffff007223 */ /* 0x000fc80000000000 */
[----:B------:R-:W-:-:S04]  /*03d0*/  FFMA R3, RZ, RZ, R0 ;  /* 0x000000ffff037223 */ /* 0x000fc80000000000 */
[----:B------:R-:W-:-:S04]  /*03e0*/  FADD R0, R3, 1 ;  /* 0x3f80000003007421 */ /* 0x000fc80000000000 */
[----:B------:R-:W-:-:S04]  /*03f0*/  FADD R6, R0, -1 ;  /* 0xbf80000000067421 */ /* 0x000fc80000000000 */
[----:B------:R-:W-:Y:S01]  /*0400*/  FADD R3, R3, -R6 ;  /* 0x8000000603037221 */ /* 0x000fe20000000000 */
[----:B------:R-:W-:Y:S02]  /*0410*/  IADD3 R6, PT, PT, R8, 0x1, RZ ;  /* 0x0000000108067810 */ /* 0x000fe40007ffe0ff */
[----:B-1----:R-:W-:-:S07]  /*0420*/  LOP3.LUT R8, RZ, R8, RZ, 0x33, !PT ;  /* 0x00000008ff087212 */ /* 0x002fce00078e33ff */
.L_x_14:
[----:B------:R-:W-:Y:S02]  /*0430*/  I2FP.F32.U32 R11, R6 ;  /* 0x00000006000b7245 */ /* 0x000fe40000201000 */
[----:B-1----:R-:W-:Y:S02]  /*0440*/  MOV R9, 0x391fcb8e ;  /* 0x391fcb8e00097802 */ /* 0x002fe40000000f00 */
[-C--:B------:R-:W-:Y:S01]  /*0450*/  FSETP.NAN.AND P1, PT, |R11|, |R11|.reuse, PT ;  /* 0x4000000b0b00720b */ /* 0x080fe20003f28200 */
[-C--:B------:R-:W-:Y:S01]  /*0460*/  FMUL R13, R0, R11.reuse ;  /* 0x0000000b000d7220 */ /* 0x080fe20000400000 */
[----:B------:R-:W-:Y:S02]  /*0470*/  IADD3 R8, PT, PT, R8, 0x1, RZ ;  /* 0x0000000108087810 */ /* 0x000fe40007ffe0ff */
[----:B------:R-:W-:Y:S01]  /*0480*/  IADD3 R6, PT, PT, R6, -0x1, RZ ;  /* 0xffffffff06067810 */ /* 0x000fe20007ffe0ff */
[----:B------:R-:W1:Y:S01]  /*0490*/  FRND R12, R13 ;  /* 0x0000000d000c7307 */ /* 0x000e620000201000 */
[----:B------:R-:W-:Y:S01]  /*04a0*/  FFMA R10, R0, R11, -R13 ;  /* 0x0000000b000a7223 */ /* 0x000fe2000000080d */
[----:B------:R-:W-:-:S03]  /*04b0*/  FSETP.GEU.AND P2, PT, R13, RZ, PT ;  /* 0x000000ff0d00720b */ /* 0x000fc60003f4e000 */
[----:B------:R-:W-:-:S03]  /*04c0*/  FFMA R10, R3, R11, R10 ;  /* 0x0000000b030a7223 */ /* 0x000fc6000000000a */
[----:B------:R-:W2:Y:S01]  /*04d0*/  F2I.NTZ R14, R13 ;  /* 0x0000000d000e7305 */ /* 0x000ea20000203100 */
[----:B-1----:R-:W-:Y:S01]  /*04e0*/  FADD R15, R13, -R12 ;  /* 0x8000000c0d0f7221 */ /* 0x002fe20000000000 */
[----:B------:R-:W-:-:S03]  /*04f0*/  FSETP.GT.AND P0, PT, R12, RZ, PT ;  /* 0x000000ff0c00720b */ /* 0x000fc60003f04000 */
[----:B------:R-:W-:Y:S01]  /*0500*/  FADD R10, R10, R15 ;  /* 0x0000000f0a0a7221 */ /* 0x000fe20000000000 */
[----:B------:R-:W-:Y:S02]  /*0510*/  SEL R17, RZ, 0x83000000, P0 ;  /* 0x83000000ff117807 */ /* 0x000fe40000000000 */
[----:B------:R-:W-:Y:S01]  /*0520*/  FSETP.GT.AND P0, PT, |R13|, 152, PT ;  /* 0x431800000d00780b */ /* 0x000fe20003f04200 */
[----:B------:R-:W-:Y:S01]  /*0530*/  FFMA R15, R10, R9, 0.0013391353422775864601 ;  /* 0x3aaf85ed0a0f7423 */ /* 0x000fe20000000009 */
[----:B------:R-:W-:Y:S02]  /*0540*/  IADD3 R12, PT, PT, R17, 0x7f000000, RZ ;  /* 0x7f000000110c7810 */ /* 0x000fe40007ffe0ff */
[----:B--2---:R-:W-:Y:S01]  /*0550*/  LEA R17, R14, -R17, 0x17 ;  /* 0x800000110e117211 */ /* 0x004fe200078eb8ff */
[----:B------:R-:W-:-:S04]  /*0560*/  FFMA R15, R10, R15, 0.0096188392490148544312 ;  /* 0x3c1d98560a0f7423 */ /* 0x000fc8000000000f */
[----:B------:R-:W-:-:S04]  /*0570*/  FFMA R15, R10, R15, 0.055503588169813156128 ;  /* 0x3d6357bb0a0f7423 */ /* 0x000fc8000000000f */
[----:B------:R-:W-:-:S04]  /*0580*/  FFMA R15, R10, R15, 0.24022644758224487305 ;  /* 0x3e75fdec0a0f7423 */ /* 0x000fc8000000000f */
[----:B------:R-:W-:-:S04]  /*0590*/  FFMA R15, R10, R15, 0.69314718246459960938 ;  /* 0x3f3172180a0f7423 */ /* 0x000fc8000000000f */
[----:B------:R-:W-:-:S04]  /*05a0*/  FFMA R15, R10, R15, 1 ;  /* 0x3f8000000a0f7423 */ /* 0x000fc8000000000f */
[----:B------:R-:W-:-:S04]  /*05b0*/  FMUL R12, R15, R12 ;  /* 0x0000000c0f0c7220 */ /* 0x000fc80000400000 */
[----:B------:R-:W-:Y:S01]  /*05c0*/  FMUL R10, R12, R17 ;  /* 0x000000110c0a7220 */ /* 0x000fe20000400000 */
[----:B------:R-:W-:Y:S01]  /*05d0*/  @P0 FSEL R10, RZ, +INF , !P2 ;  /* 0x7f800000ff0a0808 */ /* 0x000fe20005000000 */
[----:B------:R-:W-:Y:S01]  /*05e0*/  @P1 FADD R10, R11, 2 ;  /* 0x400000000b0a1421 */ /* 0x000fe20000000000 */
[----:B------:R-:W-:Y:S02]  /*05f0*/  ISETP.NE.AND P2, PT, R8, RZ, PT ;  /* 0x000000ff0800720c */ /* 0x000fe40003f45270 */
[----:B------:R-:W-:-:S03]  /*0600*/  ISETP.NE.AND P0, PT, R6, RZ, PT ;  /* 0x000000ff0600720c */ /* 0x000fc60003f05270 */
[----:B------:R-:W1:Y:S02]  /*0610*/  F2I.TRUNC.NTZ R10, R10 ;  /* 0x0000000a000a7305 */ /* 0x000e64000020f100 */
[----:B-1----:R-:W-:-:S04]  /*0620*/  IADD3 R11, PT, PT, -R10, UR6, RZ ;  /* 0x000000060a0b7c10 */ /* 0x002fc8000fffe1ff */
[----:B------:R-:W-:Y:S01]  /*0630*/  ISETP.GT.AND P1, PT, R2, R11, PT ;  /* 0x0000000b0200720c */ /* 0x000fe20003f24270 */
[----:B------:R-:W-:Y:S01]  /*0640*/  HFMA2 R11, -RZ, RZ, 1.875, 0 ;  /* 0x3f800000ff0b7431 */ /* 0x000fe200000001ff */
[----:B------:R-:W-:Y:S11]  /*0650*/  @!P2 BRA `(.L_x_11) ;  /* 0x000000000064a947 */ /* 0x000ff60003800000 */
[----:B------:R-:W-:-:S04]  /*0660*/  I2FP.F32.U32 R15, R6 ;  /* 0x00000006000f7245 */ /* 0x000fc80000201000 */
[-C--:B------:R-:W-:Y:S01]  /*0670*/  FSETP.NAN.AND P4, PT, |R15|, |R15|.reuse, PT ;  /* 0x4000000f0f00720b */ /* 0x080fe20003f88200 */
[----:B------:R-:W-:-:S04]  /*0680*/  FMUL R11, R0, R15 ;  /* 0x0000000f000b7220 */ /* 0x000fc80000400000 */
[----:B------:R-:W1:Y:S01]  /*0690*/  FRND R12, R11 ;  /* 0x0000000b000c7307 */ /* 0x000e620000201000 */
[----:B------:R-:W-:Y:S01]  /*06a0*/  FFMA R14, R0, R15, -R11 ;  /* 0x0000000f000e7223 */ /* 0x000fe2000000080b */
[----:B------:R-:W-:-:S03]  /*06b0*/  FSETP.GT.AND P2, PT, |R11|, 152, PT ;  /* 0x431800000b00780b */ /* 0x000fc60003f44200 */
[----:B------:R-:W-:-:S03]  /*06c0*/  FFMA R14, R3, R15, R14 ;  /* 0x0000000f030e7223 */ /* 0x000fc6000000000e */
[----:B------:R-:W2:Y:S01]  /*06d0*/  F2I.NTZ R16, R11 ;  /* 0x0000000b00107305 */ /* 0x000ea20000203100 */
[----:B-1----:R-:W-:Y:S01]  /*06e0*/  FADD R13, R11, -R12 ;  /* 0x8000000c0b0d7221 */ /* 0x002fe20000000000 */
[----:B------:R-:W-:-:S03]  /*06f0*/  FSETP.GT.AND P3, PT, R12, RZ, PT ;  /* 0x000000ff0c00720b */ /* 0x000fc60003f64000 */
[----:B------:R-:W-:-:S04]  /*0700*/  FADD R14, R13, R14 ;  /* 0x0000000e0d0e7221 */ /* 0x000fc80000000000 */
[----:B------:R-:W-:-:S04]  /*0710*/  FFMA R9, R14, R9, 0.0013391353422775864601 ;  /* 0x3aaf85ed0e097423 */ /* 0x000fc80000000009 */
[----:B------:R-:W-:-:S04]  /*0720*/  FFMA R9, R14, R9, 0.0096188392490148544312 ;  /* 0x3c1d98560e097423 */ /* 0x000fc80000000009 */
[----:B------:R-:W-:-:S04]  /*0730*/  FFMA R9, R14, R9, 0.055503588169813156128 ;  /* 0x3d6357bb0e097423 */ /* 0x000fc80000000009 */
[C---:B------:R-:W-:Y:S01]  /*0740*/  FFMA R13, R14.reuse, R9, 0.24022644758224487305 ;  /* 0x3e75fdec0e0d7423 */ /* 0x040fe20000000009 */
[----:B------:R-:W-:Y:S02]  /*0750*/  SEL R9, RZ, 0x83000000, P3 ;  /* 0x83000000ff097807 */ /* 0x000fe40001800000 */
[----:B------:R-:W-:Y:S01]  /*0760*/  FSETP.GEU.AND P3, PT, R11, RZ, PT ;  /* 0x000000ff0b00720b */ /* 0x000fe20003f6e000 */
[----:B------:R-:W-:Y:S01]  /*0770*/  FFMA R13, R14, R13, 0.69314718246459960938 ;  /* 0x3f3172180e0d7423 */ /* 0x000fe2000000000d */
[----:B------:R-:W-:Y:S02]  /*0780*/  IADD3 R12, PT, PT, R9, 0x7f000000, RZ ;  /* 0x7f000000090c7810 */ /* 0x000fe40007ffe0ff */
[----:B--2---:R-:W-:Y:S01]  /*0790*/  LEA R16, R16, -R9, 0x17 ;  /* 0x8000000910107211 */ /* 0x004fe200078eb8ff */
[----:B------:R-:W-:Y:S01]  /*07a0*/  FFMA R13, R14, R13, 1 ;  /* 0x3f8000000e0d7423 */ /* 0x000fe2000000000d */
[----:B------:R-:W-:-:S03]  /*07b0*/  FSEL R11, RZ, +INF , !P3 ;  /* 0x7f800000ff0b7808 */ /* 0x000fc60005800000 */
[----:B------:R-:W-:-:S04]  /*07c0*/  FMUL R13, R12, R13 ;  /* 0x0000000d0c0d7220 */ /* 0x000fc80000400000 */
[----:B------:R-:W-:Y:S01]  /*07d0*/  @!P2 FMUL R11, R16, R13 ;  /* 0x0000000d100ba220 */ /* 0x000fe20000400000 */
[----:B------:R-:W-:-:S07]  /*07e0*/  @P4 FADD R11, R15, 2 ;  /* 0x400000000f0b4421 */ /* 0x000fce0000000000 */
.L_x_11:
[----:B------:R-:W-:Y:S04]  /*07f0*/  BSSY.RECONVERGENT B0, `(.L_x_12) ;  /* 0x0000024000007945 */ /* 0x000fe80003800200 */
[----:B------:R-:W-:Y:S05]  /*0800*/  @P1 BRA `(.L_x_13) ;  /* 0x0000000000881947 */ /* 0x000fea0003800000 */
[-C--:B------:R-:W-:Y:S02]  /*0810*/  IABS R14, R10.reuse ;  /* 0x0000000a000e7213 */ /* 0x080fe40000000000 */
[----:B------:R-:W-:Y:S02]  /*0820*/  IABS R17, R10 ;  /* 0x0000000a00117213 */ /* 0x000fe40000000000 */
[----:B------:R-:W1:Y:S01]  /*0830*/  I2F.RP R9, R14 ;  /* 0x0000000e00097306 */ /* 0x000e620000209400 */
[----:B------:R-:W-:Y:S02]  /*0840*/  IABS R16, R2 ;  /* 0x0000000200107213 */ /* 0x000fe40000000000 */
[----:B------:R-:W-:-:S05]  /*0850*/  ISETP.GE.AND P3, PT, R2, RZ, PT ;  /* 0x000000ff0200720c */ /* 0x000fca0003f66270 */
[----:B-1----:R-:W1:Y:S02]  /*0860*/  MUFU.RCP R9, R9 ;  /* 0x0000000900097308 */ /* 0x002e640000001000 */
[----:B-1----:R-:W-:Y:S02]  /*0870*/  IADD3 R12, PT, PT, R9, 0xffffffe, RZ ;  /* 0x0ffffffe090c7810 */ /* 0x002fe40007ffe0ff */
[----:B------:R-:W-:-:S04]  /*0880*/  IADD3 R9, PT, PT, RZ, -R17, RZ ;  /* 0x80000011ff097210 */ /* 0x000fc80007ffe0ff */
[----:B------:R1:W2:Y:S02]  /*0890*/  F2I.FTZ.U32.TRUNC.NTZ R13, R12 ;  /* 0x0000000c000d7305 */ /* 0x0002a4000021f000 */
[----:B-1----:R-:W-:Y:S02]  /*08a0*/  MOV R12, RZ ;  /* 0x000000ff000c7202 */ /* 0x002fe40000000f00 */
[----:B--2---:R-:W-:-:S05]  /*08b0*/  IADD3 R15, PT, PT, RZ, -R13, RZ ;  /* 0x8000000dff0f7210 */ /* 0x004fca0007ffe0ff */
[----:B------:R-:W-:-:S04]  /*08c0*/  IMAD R15, R15, R14, RZ ;  /* 0x0000000e0f0f7224 */ /* 0x000fc800078e02ff */
[----:B------:R-:W-:-:S06]  /*08d0*/  IMAD.HI.U32 R13, R13, R15, R12 ;  /* 0x0000000f0d0d7227 */ /* 0x000fcc00078e000c */
[----:B------:R-:W-:-:S04]  /*08e0*/  IMAD.HI.U32 R13, R13, R16, RZ ;  /* 0x000000100d0d7227 */ /* 0x000fc800078e00ff */
[----:B------:R-:W-:-:S05]  /*08f0*/  IMAD R13, R13, R9, R16 ;  /* 0x000000090d0d7224 */ /* 0x000fca00078e0210 */
[----:B------:R-:W-:-:S13]  /*0900*/  ISETP.GT.U32.AND P1, PT, R14, R13, PT ;  /* 0x0000000d0e00720c */ /* 0x000fda0003f24070 */
[----:B------:R-:W-:Y:S02]  /*0910*/  @!P1 IADD3 R13, PT, PT, R13, -R14, RZ ;  /* 0x8000000e0d0d9210 */ /* 0x000fe40007ffe0ff */
[----:B------:R-:W-:Y:S02]  /*0920*/  ISETP.NE.AND P1, PT, R10, RZ, PT ;  /* 0x000000ff0a00720c */ /* 0x000fe40003f25270 */
[----:B------:R-:W-:-:S13]  /*0930*/  ISETP.GT.U32.AND P2, PT, R14, R13, PT ;  /* 0x0000000d0e00720c */ /* 0x000fda0003f44070 */
[----:B------:R-:W-:-:S04]  /*0940*/  @!P2 IADD3 R13, PT, PT, R13, -R14, RZ ;  /* 0x8000000e0d0da210 */ /* 0x000fc80007ffe0ff */
[----:B------:R-:W-:Y:S02]  /*0950*/  @!P3 IADD3 R13, PT, PT, -R13, RZ, RZ ;  /* 0x000000ff0d0db210 */ /* 0x000fe40007ffe1ff */
[----:B------:R-:W-:-:S04]  /*0960*/  @!P1 LOP3.LUT R13, RZ, R10, RZ, 0x33, !PT ;  /* 0x0000000aff0d9212 */ /* 0x000fc800078e33ff */
[----:B------:R-:W-:-:S13]  /*0970*/  ISETP.NE.AND P1, PT, R13, RZ, PT ;  /* 0x000000ff0d00720c */ /* 0x000fda0003f25270 */
[----:B------:R-:W-:Y:S05]  /*0980*/  @P1 BRA `(.L_x_13) ;  /* 0x0000000000281947 */ /* 0x000fea0003800000 */
[----:B------:R-:W1:Y:S01]  /*0990*/  F2I.TRUNC.NTZ R12, R11 ;  /* 0x0000000b000c7305 */ /* 0x000e62000020f100 */
[----:B------:R-:W-:-:S05]  /*09a0*/  IADD3 R15, PT, PT, R7, R10, RZ ;  /* 0x0000000a070f7210 */ /* 0x000fca0007ffe0ff */
[----:B0-----:R-:W-:-:S05]  /*09b0*/  IMAD.WIDE R14, R15, 0x4, R4 ;  /* 0x000000040f0e7825 */ /* 0x001fca00078e0204 */
[----:B------:R-:W2:Y:S01]  /*09c0*/  LDG.E R10, desc[UR4][R14.64] ;  /* 0x000000040e0a7981 */ /* 0x000ea2000c1e1900 */
[----:B-1----:R-:W-:-:S05]  /*09d0*/  IADD3 R13, PT, PT, R7, R12, RZ ;  /* 0x0000000c070d7210 */ /* 0x002fca0007ffe0ff */
[----:B------:R-:W-:-:S05]  /*09e0*/  IMAD.WIDE R12, R13, 0x4, R4 ;  /* 0x000000040d0c7825 */ /* 0x000fca00078e0204 */
[----:B------:R-:W3:Y:S04]  /*09f0*/  LDG.E R9, desc[UR4][R12.64] ;  /* 0x000000040c097981 */ /* 0x000ee8000c1e1900 */
[----:B--2---:R1:W-:Y:S01]  /*0a00*/  STG.E desc[UR4][R12.64], R10 ;  /* 0x0000000a0c007986 */ /* 0x0043e2000c101904 */
[----:B---3--:R-:W-:-:S05]  /*0a10*/  FADD R9, R9, R10 ;  /* 0x0000000a09097221 */ /* 0x008fca0000000000 */
[----:B------:R1:W-:Y:S02]  /*0a20*/  STG.E desc[UR4][R14.64], R9 ;  /* 0x000000090e007986 */ /* 0x0003e4000c101904 */
.L_x_13:
[----:B------:R-:W-:Y:S05]  /*0a30*/  BSYNC.RECONVERGENT B0 ;  /* 0x0000000000007941 */ /* 0x000fea0003800200 */
.L_x_12:
[----:B------:R-:W-:Y:S06]  /*0a40*/  BAR.SYNC.DEFER_BLOCKING 0x0 ;  /* 0x0000000000007b1d */ /* 0x000fec0000010000 */
[----:B------:R-:W-:Y:S05]  /*0a50*/  @P0 BRA `(.L_x_14) ;  /* 0xfffffff800740947 */ /* 0x000fea000383ffff */
[----:B------:R-:W-:Y:S05]  /*0a60*/  EXIT ;  /* 0x000000000000794d */ /* 0x000fea0003800000 */
.L_x_15:
        /* <DEDUP_REMOVED lines=9> */
.L_x_23:


//--------------------- .text._Z7UpSweepPfi       --------------------------
	.section	.text._Z7UpSweepPfi,"ax",@progbits
	.align	128
        .global         _Z7UpSweepPfi
        .type           _Z7UpSweepPfi,@function
        .size           _Z7UpSweepPfi,(.L_x_24 - _Z7UpSweepPfi)
        .other          _Z7UpSweepPfi,@"STO_CUDA_ENTRY STV_DEFAULT"
_Z7UpSweepPfi:
.text._Z7UpSweepPfi:
[----:B------:R-:W-:Y:S08]  /*0000*/  LDC R1, c[0x0][0x37c] ;  /* 0x0000df00ff017b82 */ /* 0x000ff00000000800 */
[----:B------:R-:W0:Y:S01]  /*0010*/  LDC R0, c[0x0][0x388] ;  /* 0x0000e200ff007b82 */ /* 0x000e220000000800 */
[----:B------:R-:W-:Y:S01]  /*0020*/  HFMA2 R5, -RZ, RZ, 1.443359375, -0.2030029296875 ;  /* 0x3dc6b27fff057431 */ /* 0x000fe200000001ff */
[----:B------:R-:W1:Y:S01]  /*0030*/  LDCU UR5, c[0x0][0x360] ;  /* 0x00006c00ff0577ac */ /* 0x000e620008000800 */
[----:B------:R-:W2:Y:S05]  /*0040*/  S2R R8, SR_TID.X ;  /* 0x0000000000087919 */ /* 0x000eaa0000002100 */
[----:B------:R-:W3:Y:S08]  /*0050*/  LDC R6, c[0x0][0x364] ;  /* 0x0000d900ff067b82 */ /* 0x000ef00000000800 */
[----:B------:R-:W4:Y:S01]  /*0060*/  LDC R10, c[0x0][0x370] ;  /* 0x0000dc00ff0a7b82 */ /* 0x000f220000000800 */
        /* <DEDUP_REMOVED lines=29> */
[----:B------:R-:W-:Y:S01]  /*0240*/  FSETP.NEU.AND P0, PT, R0, RZ, PT ;  /* 0x000000ff0000720b */ /* 0x000fe20003f0d000 */
[----:B------:R-:W0:Y:S03]  /*0250*/  S2R R5, SR_TID.Y ;  /* 0x0000000000057919 */ /* 0x000e260000002200 */
        /* <DEDUP_REMOVED lines=9> */
[----:B------:R-:W-:Y:S01]  /*02f0*/  MOV R9, RZ ;  /* 0x000000ff00097202 */ /* 0x000fe20000000f00 */
[----:B------:R-:W-:Y:S01]  /*0300*/  FADD R0, RZ, R0 ;  /* 0x00000000ff007221 */ /* 0x000fe20000000000 */
[----:B------:R-:W1:Y:S01]  /*0310*/  LDCU.64 UR6, c[0x0][0x358] ;  /* 0x00006b00ff0677ac */ /* 0x000e620008000a00 */
[----:B------:R-:W-:Y:S02]  /*0320*/  IMAD R5, R5, R10, UR4 ;  /* 0x0000000405057e24 */ /* 0x000fe4000f8e020a */
[----:B------:R-:W-:Y:S01]  /*0330*/  FFMA R0, RZ, RZ, R0 ;  /* 0x000000ffff007223 */ /* 0x000fe20000000000 */
[----:B------:R-:W2:Y:S01]  /*0340*/  LDCU UR8, c[0x0][0x388] ;  /* 0x00007100ff0877ac */ /* 0x000ea20008000800 */
[----:B------:R-:W-:-:S02]  /*0350*/  IMAD R5, R5, UR5, R8 ;  /* 0x0000000505057c24 */ /* 0x000fc4000f8e0208 */
[----:B------:R-:W-:Y:S01]  /*0360*/  FFMA R6, RZ, RZ, R0 ;  /* 0x000000ffff067223 */ /* 0x000fe20000000000 */
[----:B------:R-:W-:-:S03]  /*0370*/  UMOV UR4, URZ ;  /* 0x000000ff00047c82 */ /* 0x000fc60008000000 */
[----:B------:R-:W-:-:S04]  /*0380*/  FADD R0, R6, 1 ;  /* 0x3f80000006007421 */ /* 0x000fc80000000000 */
[----:B------:R-:W-:-:S04]  /*0390*/  FADD R7, R0, -1 ;  /* 0xbf80000000077421 */ /* 0x000fc80000000000 */
[----:B------:R-:W-:Y:S01]  /*03a0*/  FADD R6, R6, -R7 ;  /* 0x8000000706067221 */ /* 0x000fe20000000000 */
[----:B-1----:R-:W-:-:S07]  /*03b0*/  IADD3 R7, PT, PT, R5, -0x1, RZ ;  /* 0xffffffff05077810 */ /* 0x002fce0007ffe0ff */
.L_x_19:
[----:B------:R-:W-:Y:S01]  /*03c0*/  UIADD3 UR5, UPT, UPT, UR4, 0x1, URZ ;  /* 0x0000000104057890 */ /* 0x000fe2000fffe0ff */
[----:B------:R-:W-:Y:S01]  /*03d0*/  MOV R11, R9 ;  /* 0x00000009000b7202 */ /* 0x000fe20000000f00 */
[----:B------:R-:W-:Y:S01]  /*03e0*/  HFMA2 R8, -RZ, RZ, 0.64013671875, -15.109375 ;  /* 0x391fcb8eff087431 */ /* 0x000fe200000001ff */
[----:B------:R-:W-:-:S03]  /*03f0*/  UISETP.NE.AND UP0, UPT, UR4, URZ, UPT ;  /* 0x000000ff0400728c */ /* 0x000fc6000bf05270 */
[----:B------:R-:W-:-:S04]  /*0400*/  I2FP.F32.U32 R9, UR5 ;  /* 0x0000000500097c45 */ /* 0x000fc80008201000 */
[-C--:B------:R-:W-:Y:S01]  /*0410*/  FSETP.NAN.AND P1, PT, |R9|, |R9|.reuse, PT ;  /* 0x400000090900720b */ /* 0x080fe20003f28200 */
[----:B--2---:R-:W-:-:S04]  /*0420*/  FMUL R13, R0, R9 ;  /* 0x00000009000d7220 */ /* 0x004fc80000400000 */
[----:B-1----:R-:W1:Y:S01]  /*0430*/  FRND R10, R13 ;  /* 0x0000000d000a7307 */ /* 0x002e620000201000 */
[----:B------:R-:W-:Y:S01]  /*0440*/  FFMA R15, R0, R9, -R13 ;  /* 0x00000009000f7223 */ /* 0x000fe2000000080d */
[----:B------:R-:W-:-:S03]  /*0450*/  FSETP.GEU.AND P2, PT, R13, RZ, PT ;  /* 0x000000ff0d00720b */ /* 0x000fc60003f4e000 */
[----:B------:R-:W-:-:S03]  /*0460*/  FFMA R15, R6, R9, R15 ;  /* 0x00000009060f7223 */ /* 0x000fc6000000000f */
[----:B------:R-:W3:Y:S01]  /*0470*/  F2I.NTZ R14, R13 ;  /* 0x0000000d000e7305 */ /* 0x000ee20000203100 */
[----:B-1----:R-:W-:Y:S01]  /*0480*/  FADD R12, R13, -R10 ;  /* 0x8000000a0d0c7221 */ /* 0x002fe20000000000 */
[----:B------:R-:W-:-:S03]  /*0490*/  FSETP.GT.AND P0, PT, R10, RZ, PT ;  /* 0x000000ff0a00720b */ /* 0x000fc60003f04000 */
[----:B------:R-:W-:Y:S01]  /*04a0*/  FADD R15, R15, R12 ;  /* 0x0000000c0f0f7221 */ /* 0x000fe20000000000 */
[----:B------:R-:W-:Y:S02]  /*04b0*/  SEL R17, RZ, 0x83000000, P0 ;  /* 0x83000000ff117807 */ /* 0x000fe40000000000 */
[----:B------:R-:W-:Y:S01]  /*04c0*/  FSETP.GT.AND P0, PT, |R13|, 152, PT ;  /* 0x431800000d00780b */ /* 0x000fe20003f04200 */
[----:B------:R-:W-:Y:S01]  /*04d0*/  FFMA R12, R15, R8, 0.0013391353422775864601 ;  /* 0x3aaf85ed0f0c7423 */ /* 0x000fe20000000008 */
[----:B------:R-:W-:Y:S02]  /*04e0*/  IADD3 R19, PT, PT, R17, 0x7f000000, RZ ;  /* 0x7f00000011137810 */ /* 0x000fe40007ffe0ff */
[----:B---3--:R-:W-:Y:S01]  /*04f0*/  LEA R17, R14, -R17, 0x17 ;  /* 0x800000110e117211 */ /* 0x008fe200078eb8ff */
        /* <DEDUP_REMOVED lines=9> */
[----:B--2---:R-:W-:Y:S02]  /*0590*/  ISETP.GE.AND P0, PT, R5, UR8, PT ;  /* 0x0000000805007c0c */ /* 0x004fe4000bf06270 */
[----:B------:R-:W-:-:S03]  /*05a0*/  MOV R12, 0x3f800000 ;  /* 0x3f800000000c7802 */ /* 0x000fc60000000f00 */
[----:B------:R-:W1:Y:S01]  /*05b0*/  F2I.TRUNC.NTZ R10, R10 ;  /* 0x0000000a000a7305 */ /* 0x000e62000020f100 */
[----:B------:R-:W-:Y:S07]  /*05c0*/  BRA.U !UP0, `(.L_x_16) ;  /* 0x0000000108607547 */ /* 0x000fee000b800000 */
[-C--:B------:R-:W-:Y:S01]  /*05d0*/  FMUL R13, R0, R11.reuse ;  /* 0x0000000b000d7220 */ /* 0x080fe20000400000 */
[----:B------:R-:W-:-:S03]  /*05e0*/  FSETP.NAN.AND P3, PT, |R11|, |R11|, PT ;  /* 0x4000000b0b00720b */ /* 0x000fc60003f68200 */
[----:B------:R-:W2:Y:S01]  /*05f0*/  FRND R12, R13 ;  /* 0x0000000d000c7307 */ /* 0x000ea20000201000 */
[----:B------:R-:W-:Y:S01]  /*0600*/  FFMA R15, R0, R11, -R13 ;  /* 0x0000000b000f7223 */ /* 0x000fe2000000080d */
[----:B------:R-:W-:-:S03]  /*0610*/  FSETP.GT.AND P1, PT, |R13|, 152, PT ;  /* 0x431800000d00780b */ /* 0x000fc60003f24200 */
[----:B------:R-:W-:-:S03]  /*0620*/  FFMA R15, R6, R11, R15 ;  /* 0x0000000b060f7223 */ /* 0x000fc6000000000f */
[----:B------:R-:W3:Y:S01]  /*0630*/  F2I.NTZ R17, R13 ;  /* 0x0000000d00117305 */ /* 0x000ee20000203100 */
[----:B--2---:R-:W-:Y:S01]  /*0640*/  FADD R14, R13, -R12 ;  /* 0x8000000c0d0e7221 */ /* 0x004fe20000000000 */
[----:B------:R-:W-:-:S03]  /*0650*/  FSETP.GT.AND P2, PT, R12, RZ, PT ;  /* 0x000000ff0c00720b */ /* 0x000fc60003f44000 */
[----:B------:R-:W-:-:S04]  /*0660*/  FADD R15, R14, R15 ;  /* 0x0000000f0e0f7221 */ /* 0x000fc80000000000 */
[----:B------:R-:W-:-:S04]  /*0670*/  FFMA R8, R15, R8, 0.0013391353422775864601 ;  /* 0x3aaf85ed0f087423 */ /* 0x000fc80000000008 */
[----:B------:R-:W-:-:S04]  /*0680*/  FFMA R8, R15, R8, 0.0096188392490148544312 ;  /* 0x3c1d98560f087423 */ /* 0x000fc80000000008 */
[----:B------:R-:W-:-:S04]  /*0690*/  FFMA R8, R15, R8, 0.055503588169813156128 ;  /* 0x3d6357bb0f087423 */ /* 0x000fc80000000008 */
[----:B------:R-:W-:Y:S01]  /*06a0*/  FFMA R12, R15, R8, 0.24022644758224487305 ;  /* 0x3e75fdec0f0c7423 */ /* 0x000fe20000000008 */
[----:B------:R-:W-:Y:S02]  /*06b0*/  SEL R8, RZ, 0x83000000, P2 ;  /* 0x83000000ff087807 */ /* 0x000fe40001000000 */
[----:B------:R-:W-:Y:S01]  /*06c0*/  FSETP.GEU.AND P2, PT, R13, RZ, PT ;  /* 0x000000ff0d00720b */ /* 0x000fe20003f4e000 */
[----:B------:R-:W-:Y:S01]  /*06d0*/  FFMA R12, R15, R12, 0.69314718246459960938 ;  /* 0x3f3172180f0c7423 */ /* 0x000fe2000000000c */
[----:B------:R-:W-:Y:S02]  /*06e0*/  IADD3 R14, PT, PT, R8, 0x7f000000, RZ ;  /* 0x7f000000080e7810 */ /* 0x000fe40007ffe0ff */
[----:B---3--:R-:W-:Y:S01]  /*06f0*/  LEA R17, R17, -R8, 0x17 ;  /* 0x8000000811117211 */ /* 0x008fe200078eb8ff */
[----:B------:R-:W-:Y:S01]  /*0700*/  FFMA R15, R15, R12, 1 ;  /* 0x3f8000000f0f7423 */ /* 0x000fe2000000000c */
[----:B------:R-:W-:-:S03]  /*0710*/  FSEL R12, RZ, +INF , !P2 ;  /* 0x7f800000ff0c7808 */ /* 0x000fc60005000000 */
[----:B------:R-:W-:-:S04]  /*0720*/  FMUL R14, R14, R15 ;  /* 0x0000000f0e0e7220 */ /* 0x000fc80000400000 */
[----:B------:R-:W-:Y:S01]  /*0730*/  @!P1 FMUL R12, R17, R14 ;  /* 0x0000000e110c9220 */ /* 0x000fe20000400000 */
[----:B------:R-:W-:-:S07]  /*0740*/  @P3 FADD R12, R11, 2 ;  /* 0x400000000b0c3421 */ /* 0x000fce0000000000 */
.L_x_16:
[----:B------:R-:W-:Y:S01]  /*0750*/  UMOV UR4, UR5 ;  /* 0x0000000500047c82 */ /* 0x000fe20008000000 */
[----:B------:R-:W-:Y:S04]  /*0760*/  BSSY.RECONVERGENT B0, `(.L_x_17) ;  /* 0x0000024000007945 */ /* 0x000fe80003800200 */
[----:B------:R-:W-:Y:S05]  /*0770*/  @P0 BRA `(.L_x_18) ;  /* 0x0000000000880947 */ /* 0x000fea0003800000 */
[-C--:B-1----:R-:W-:Y:S02]  /*0780*/  IABS R16, R10.reuse ;  /* 0x0000000a00107213 */ /* 0x082fe40000000000 */
[----:B------:R-:W-:Y:S02]  /*0790*/  IABS R13, R10 ;  /* 0x0000000a000d7213 */ /* 0x000fe40000000000 */
[----:B------:R-:W1:Y:S01]  /*07a0*/  I2F.RP R8, R16 ;  /* 0x0000001000087306 */ /* 0x000e620000209400 */
[----:B------:R-:W-:Y:S02]  /*07b0*/  ISETP.GE.AND P2, PT, R5, RZ, PT ;  /* 0x000000ff0500720c */ /* 0x000fe40003f46270 */
[----:B------:R-:W-:-:S05]  /*07c0*/  IADD3 R13, PT, PT, RZ, -R13, RZ ;  /* 0x8000000dff0d7210 */ /* 0x000fca0007ffe0ff */
[----:B-1----:R-:W1:Y:S02]  /*07d0*/  MUFU.RCP R8, R8 ;  /* 0x0000000800087308 */ /* 0x002e640000001000 */
[----:B-1----:R-:W-:Y:S02]  /*07e0*/  IADD3 R14, PT, PT, R8, 0xffffffe, RZ ;  /* 0x0ffffffe080e7810 */ /* 0x002fe40007ffe0ff */
[----:B------:R-:W-:-:S04]  /*07f0*/  IABS R8, R5 ;  /* 0x0000000500087213 */ /* 0x000fc80000000000 */
[----:B------:R1:W2:Y:S02]  /*0800*/  F2I.FTZ.U32.TRUNC.NTZ R15, R14 ;  /* 0x0000000e000f7305 */ /* 0x0002a4000021f000 */
[----:B-1----:R-:W-:Y:S01]  /*0810*/  HFMA2 R14, -RZ, RZ, 0, 0 ;  /* 0x00000000ff0e7431 */ /* 0x002fe200000001ff */
[----:B--2---:R-:W-:-:S05]  /*0820*/  IADD3 R11, PT, PT, RZ, -R15, RZ ;  /* 0x8000000fff0b7210 */ /* 0x004fca0007ffe0ff */
[----:B------:R-:W-:-:S04]  /*0830*/  IMAD R11, R11, R16, RZ ;  /* 0x000000100b0b7224 */ /* 0x000fc800078e02ff */
[----:B------:R-:W-:Y:S01]  /*0840*/  IMAD.HI.U32 R15, R15, R11, R14 ;  /* 0x0000000b0f0f7227 */ /* 0x000fe200078e000e */
[----:B------:R-:W-:-:S05]  /*0850*/  MOV R11, R13 ;  /* 0x0000000d000b7202 */ /* 0x000fca0000000f00 */
        /* <DEDUP_REMOVED lines=16> */
[----:B------:R-:W-:-:S06]  /*0960*/  IMAD.WIDE R10, R11, 0x4, R2 ;  /* 0x000000040b0a7825 */ /* 0x000fcc00078e0202 */
[----:B------:R-:W2:Y:S02]  /*0970*/  LDG.E R10, desc[UR6][R10.64] ;  /* 0x000000060a0a7981 */ /* 0x000ea4000c1e1900 */
[----:B--2---:R-:W-:-:S05]  /*0980*/  FADD R13, R10, R13 ;  /* 0x0000000d0a0d7221 */ /* 0x004fca0000000000 */
[----:B------:R2:W-:Y:S02]  /*0990*/  STG.E desc[UR6][R14.64], R13 ;  /* 0x0000000d0e007986 */ /* 0x0005e4000c101906 */
.L_x_18:
[----:B------:R-:W-:Y:S05]  /*09a0*/  BSYNC.RECONVERGENT B0 ;  /* 0x0000000000007941 */ /* 0x000fea0003800200 */
.L_x_17:
[----:B------:R-:W-:Y:S01]  /*09b0*/  BAR.SYNC.DEFER_BLOCKING 0x0 ;  /* 0x0000000000007b1d */ /* 0x000fe20000010000 */
[----:B------:R-:W-:-:S13]  /*09c0*/  FSETP.GT.AND P0, PT, R4, R9, PT ;  /* 0x000000090400720b */ /* 0x000fda0003f04000 */
[----:B------:R-:W-:Y:S05]  /*09d0*/  @P0 BRA `(.L_x_19) ;  /* 0xfffffff800780947 */ /* 0x000fea000383ffff */
[----:B------:R-:W-:Y:S05]  /*09e0*/  EXIT ;  /* 0x000000000000794d */ /* 0x000fea0003800000 */
.L_x_20:
        /* <DEDUP_REMOVED lines=9> */
.L_x_24:


//--------------------- .nv.shared._Z9scanFirstPfi --------------------------
	.section	.nv.shared._Z9scanFirstPfi,"aw",@nobits
	.sectionflags	@""
	.align	16
	.zero		1024


//--------------------- .nv.shared.reserved.0     --------------------------
	.section	.nv.shared.reserved.0,"aw",@nobits
	.weak		__nv_reservedSMEM_offset_0_alias
	.size		__nv_reservedSMEM_offset_0_alias, 0, 64
	.other		__nv_reservedSMEM_offset_0_alias,@"STO_CUDA_RESERVED_SHARED STV_DEFAULT"
__nv_reservedSMEM_offset_0_alias:
	.zero		0
	.zero		64


//--------------------- .nv.shared._Z10scanSharedPfS_i --------------------------
	.section	.nv.shared._Z10scanSharedPfS_i,"aw",@nobits
	.sectionflags	@""
	.align	16
	.zero		1024


//--------------------- .nv.shared._Z9DownSweepPfi --------------------------
	.section	.nv.shared._Z9DownSweepPfi,"aw",@nobits
	.sectionflags	@""
	.align	16
	.zero		1024


//--------------------- .nv.shared._Z7UpSweepPfi  --------------------------
	.section	.nv.shared._Z7UpSweepPfi,"aw",@nobits
	.sectionflags	@""
	.align	16
	.zero		1024


//--------------------- .nv.constant0._Z9scanFirstPfi --------------------------
	.section	.nv.constant0._Z9scanFirstPfi,"a",@progbits
	.sectionflags	@""
	.align	4
.nv.constant0._Z9scanFirstPfi:
	.zero		908


//--------------------- .nv.constant0._Z10scanSharedPfS_i --------------------------
	.section	.nv.constant0._Z10scanSharedPfS_i,"a",@progbits
	.sectionflags	@""
	.align	4
.nv.constant0._Z10scanSharedPfS_i:
	.zero		916


//--------------------- .nv.constant0._Z9DownSweepPfi --------------------------
	.section	.nv.constant0._Z9DownSweepPfi,"a",@progbits
	.sectionflags	@""
	.align	4
.nv.constant0._Z9DownSweepPfi:
	.zero		908


//--------------------- .nv.constant0._Z7UpSweepPfi --------------------------
	.section	.nv.constant0._Z7UpSweepPfi,"a",@progbits
	.sectionflags	@""
	.align	4
.nv.constant0._Z7UpSweepPfi:
	.zero		908


//--------------------- SYMBOLS --------------------------

	.type		.nv.reservedSmem.offset0,@object
	.size		.nv.reservedSmem.offset0,0x4
	.type		.nv.reservedSmem.cap,@object
	.size		.nv.reservedSmem.cap,0x4
